//
// Generated by NVIDIA NVVM Compiler
//
// Compiler Build ID: CL-36424714
// Cuda compilation tools, release 13.0, V13.0.88
// Based on NVVM 20.0.0
//

.version 9.0
.target sm_100
.address_size 64

	// .globl	relative
.func  (.param .align 16 .b8 func_retval0[16]) __internal_trig_reduction_slowpathd
(
	.param .b64 __internal_trig_reduction_slowpathd_param_0
)
;
.global .align 8 .b8 __cudart_i2opi_d[144] = {8, 93, 141, 31, 177, 95, 251, 107, 234, 146, 82, 138, 247, 57, 7, 61, 123, 241, 229, 235, 199, 186, 39, 117, 45, 234, 95, 158, 102, 63, 70, 79, 183, 9, 203, 39, 207, 126, 54, 109, 31, 109, 10, 90, 139, 17, 47, 239, 15, 152, 5, 222, 255, 151, 248, 31, 59, 40, 249, 189, 139, 95, 132, 156, 244, 57, 83, 131, 57, 214, 145, 57, 65, 126, 95, 180, 38, 112, 156, 233, 132, 68, 187, 46, 245, 53, 130, 232, 62, 167, 41, 177, 28, 235, 29, 254, 28, 146, 209, 9, 234, 46, 73, 6, 224, 210, 77, 66, 58, 110, 36, 183, 97, 197, 187, 222, 171, 99, 81, 254, 65, 144, 67, 60, 153, 149, 98, 219, 192, 221, 52, 245, 209, 87, 39, 252, 41, 21, 68, 78, 110, 131, 249, 162};
.global .align 16 .b8 __cudart_sin_cos_coeffs[128] = {70, 210, 176, 44, 241, 229, 90, 190, 146, 227, 172, 105, 227, 29, 199, 62, 161, 98, 219, 25, 160, 1, 42, 191, 24, 8, 17, 17, 17, 17, 129, 63, 84, 85, 85, 85, 85, 85, 197, 191, 0, 0, 0, 0, 0, 0, 0, 0, 0, 0, 0, 0, 0, 0, 0, 0, 100, 129, 253, 32, 131, 255, 168, 189, 40, 133, 239, 193, 167, 238, 33, 62, 217, 230, 6, 142, 79, 126, 146, 190, 233, 188, 221, 25, 160, 1, 250, 62, 71, 93, 193, 22, 108, 193, 86, 191, 81, 85, 85, 85, 85, 85, 165, 63, 0, 0, 0, 0, 0, 0, 224, 191, 0, 0, 0, 0, 0, 0, 240, 63};

.visible .entry relative(
	.param .f64 relative_param_0,
	.param .f64 relative_param_1,
	.param .f64 relative_param_2,
	.param .f64 relative_param_3,
	.param .u64 .ptr .align 1 relative_param_4
)
{
	.reg .pred 	%p<2>;
	.reg .b32 	%r<6>;
	.reg .b64 	%rd<3>;
	.reg .b64 	%fd<10>;

	ld.param.f64 	%fd2, [relative_param_0];
	ld.param.f64 	%fd3, [relative_param_1];
	ld.param.f64 	%fd4, [relative_param_2];
	ld.param.f64 	%fd5, [relative_param_3];
	ld.param.u64 	%rd1, [relative_param_4];
	mov.u32 	%r1, %ctaid.x;
	mov.u32 	%r2, %ntid.x;
	mul.lo.s32 	%r3, %r1, %r2;
	mov.u32 	%r4, %tid.x;
	sub.f64 	%fd6, %fd2, %fd4;
	sub.f64 	%fd7, %fd3, %fd5;
	mul.f64 	%fd8, %fd7, %fd7;
	fma.rn.f64 	%fd1, %fd6, %fd6, %fd8;
	neg.s32 	%r5, %r4;
	setp.ne.s32 	%p1, %r3, %r5;
	@%p1 bra 	$L__BB0_2;
	cvta.to.global.u64 	%rd2, %rd1;
	sqrt.rn.f64 	%fd9, %fd1;
	st.global.f64 	[%rd2], %fd9;
$L__BB0_2:
	ret;

}
	// .globl	real
.visible .entry real(
	.param .f64 real_param_0,
	.param .f64 real_param_1,
	.param .f64 real_param_2,
	.param .f64 real_param_3,
	.param .u64 .ptr .align 1 real_param_4
)
{
	.reg .pred 	%p<27>;
	.reg .b32 	%r<52>;
	.reg .b64 	%rd<19>;
	.reg .b64 	%fd<202>;

	ld.param.f64 	%fd44, [real_param_0];
	ld.param.f64 	%fd46, [real_param_1];
	ld.param.f64 	%fd45, [real_param_2];
	ld.param.f64 	%fd47, [real_param_3];
	ld.param.u64 	%rd1, [real_param_4];
	sub.f64 	%fd48, %fd45, %fd44;
	mul.f64 	%fd49, %fd48, 0d400921FB54442EEA;
	div.rn.f64 	%fd50, %fd49, 0d4066800000000000;
	sub.f64 	%fd51, %fd47, %fd46;
	mul.f64 	%fd1, %fd51, 0d400921FB54442EEA;
	mul.f64 	%fd2, %fd50, 0d3FE0000000000000;
	abs.f64 	%fd3, %fd2;
	setp.neu.f64 	%p1, %fd3, 0d7FF0000000000000;
	@%p1 bra 	$L__BB1_2;
	mov.f64 	%fd57, 0d0000000000000000;
	mul.rn.f64 	%fd194, %fd2, %fd57;
	mov.b32 	%r46, 0;
	bra.uni 	$L__BB1_4;
$L__BB1_2:
	mul.f64 	%fd52, %fd2, 0d3FE45F306DC9C883;
	cvt.rni.s32.f64 	%r46, %fd52;
	cvt.rn.f64.s32 	%fd53, %r46;
	fma.rn.f64 	%fd54, %fd53, 0dBFF921FB54442D18, %fd2;
	fma.rn.f64 	%fd55, %fd53, 0dBC91A62633145C00, %fd54;
	fma.rn.f64 	%fd194, %fd53, 0dB97B839A252049C0, %fd55;
	setp.ltu.f64 	%p2, %fd3, 0d41E0000000000000;
	@%p2 bra 	$L__BB1_4;
	{ // callseq 0, 0
	.param .b64 param0;
	st.param.f64 	[param0], %fd2;
	.param .align 16 .b8 retval0[16];
	call.uni (retval0), 
	__internal_trig_reduction_slowpathd, 
	(
	param0
	);
	ld.param.f64 	%fd194, [retval0];
	ld.param.b32 	%r46, [retval0+8];
	} // callseq 0
$L__BB1_4:
	shl.b32 	%r19, %r46, 6;
	cvt.u64.u32 	%rd2, %r19;
	and.b64  	%rd3, %rd2, 64;
	mov.u64 	%rd4, __cudart_sin_cos_coeffs;
	add.s64 	%rd5, %rd4, %rd3;
	mul.rn.f64 	%fd58, %fd194, %fd194;
	and.b32  	%r20, %r46, 1;
	setp.eq.b32 	%p3, %r20, 1;
	selp.f64 	%fd59, 0dBDA8FF8320FD8164, 0d3DE5DB65F9785EBA, %p3;
	ld.global.nc.v2.f64 	{%fd60, %fd61}, [%rd5];
	fma.rn.f64 	%fd62, %fd59, %fd58, %fd60;
	fma.rn.f64 	%fd63, %fd62, %fd58, %fd61;
	ld.global.nc.v2.f64 	{%fd64, %fd65}, [%rd5+16];
	fma.rn.f64 	%fd66, %fd63, %fd58, %fd64;
	fma.rn.f64 	%fd67, %fd66, %fd58, %fd65;
	ld.global.nc.v2.f64 	{%fd68, %fd69}, [%rd5+32];
	fma.rn.f64 	%fd70, %fd67, %fd58, %fd68;
	fma.rn.f64 	%fd71, %fd70, %fd58, %fd69;
	fma.rn.f64 	%fd72, %fd71, %fd194, %fd194;
	fma.rn.f64 	%fd73, %fd71, %fd58, 0d3FF0000000000000;
	selp.f64 	%fd74, %fd73, %fd72, %p3;
	and.b32  	%r21, %r46, 2;
	setp.eq.s32 	%p4, %r21, 0;
	mov.f64 	%fd75, 0d0000000000000000;
	sub.f64 	%fd76, %fd75, %fd74;
	selp.f64 	%fd8, %fd74, %fd76, %p4;
	mul.f64 	%fd77, %fd44, 0d400921FB54442EEA;
	div.rn.f64 	%fd9, %fd77, 0d4066800000000000;
	abs.f64 	%fd10, %fd9;
	setp.neu.f64 	%p5, %fd10, 0d7FF0000000000000;
	@%p5 bra 	$L__BB1_6;
	mov.f64 	%fd83, 0d0000000000000000;
	mul.rn.f64 	%fd196, %fd9, %fd83;
	mov.b32 	%r48, 1;
	bra.uni 	$L__BB1_9;
$L__BB1_6:
	mul.f64 	%fd78, %fd9, 0d3FE45F306DC9C883;
	cvt.rni.s32.f64 	%r47, %fd78;
	cvt.rn.f64.s32 	%fd79, %r47;
	fma.rn.f64 	%fd80, %fd79, 0dBFF921FB54442D18, %fd9;
	fma.rn.f64 	%fd81, %fd79, 0dBC91A62633145C00, %fd80;
	fma.rn.f64 	%fd196, %fd79, 0dB97B839A252049C0, %fd81;
	setp.ltu.f64 	%p6, %fd10, 0d41E0000000000000;
	@%p6 bra 	$L__BB1_8;
	{ // callseq 1, 0
	.param .b64 param0;
	st.param.f64 	[param0], %fd9;
	.param .align 16 .b8 retval0[16];
	call.uni (retval0), 
	__internal_trig_reduction_slowpathd, 
	(
	param0
	);
	ld.param.f64 	%fd196, [retval0];
	ld.param.b32 	%r47, [retval0+8];
	} // callseq 1
$L__BB1_8:
	add.s32 	%r48, %r47, 1;
$L__BB1_9:
	shl.b32 	%r24, %r48, 6;
	cvt.u64.u32 	%rd6, %r24;
	and.b64  	%rd7, %rd6, 64;
	add.s64 	%rd9, %rd4, %rd7;
	mul.rn.f64 	%fd84, %fd196, %fd196;
	and.b32  	%r25, %r48, 1;
	setp.eq.b32 	%p7, %r25, 1;
	selp.f64 	%fd85, 0dBDA8FF8320FD8164, 0d3DE5DB65F9785EBA, %p7;
	ld.global.nc.v2.f64 	{%fd86, %fd87}, [%rd9];
	fma.rn.f64 	%fd88, %fd85, %fd84, %fd86;
	fma.rn.f64 	%fd89, %fd88, %fd84, %fd87;
	ld.global.nc.v2.f64 	{%fd90, %fd91}, [%rd9+16];
	fma.rn.f64 	%fd92, %fd89, %fd84, %fd90;
	fma.rn.f64 	%fd93, %fd92, %fd84, %fd91;
	ld.global.nc.v2.f64 	{%fd94, %fd95}, [%rd9+32];
	fma.rn.f64 	%fd96, %fd93, %fd84, %fd94;
	fma.rn.f64 	%fd97, %fd96, %fd84, %fd95;
	fma.rn.f64 	%fd98, %fd97, %fd196, %fd196;
	fma.rn.f64 	%fd99, %fd97, %fd84, 0d3FF0000000000000;
	selp.f64 	%fd100, %fd99, %fd98, %p7;
	and.b32  	%r26, %r48, 2;
	setp.eq.s32 	%p8, %r26, 0;
	mov.f64 	%fd101, 0d0000000000000000;
	sub.f64 	%fd102, %fd101, %fd100;
	selp.f64 	%fd16, %fd100, %fd102, %p8;
	mul.f64 	%fd103, %fd45, 0d400921FB54442EEA;
	div.rn.f64 	%fd17, %fd103, 0d4066800000000000;
	abs.f64 	%fd18, %fd17;
	setp.neu.f64 	%p9, %fd18, 0d7FF0000000000000;
	@%p9 bra 	$L__BB1_11;
	mov.f64 	%fd109, 0d0000000000000000;
	mul.rn.f64 	%fd198, %fd17, %fd109;
	mov.b32 	%r50, 1;
	bra.uni 	$L__BB1_14;
$L__BB1_11:
	mul.f64 	%fd104, %fd17, 0d3FE45F306DC9C883;
	cvt.rni.s32.f64 	%r49, %fd104;
	cvt.rn.f64.s32 	%fd105, %r49;
	fma.rn.f64 	%fd106, %fd105, 0dBFF921FB54442D18, %fd17;
	fma.rn.f64 	%fd107, %fd105, 0dBC91A62633145C00, %fd106;
	fma.rn.f64 	%fd198, %fd105, 0dB97B839A252049C0, %fd107;
	setp.ltu.f64 	%p10, %fd18, 0d41E0000000000000;
	@%p10 bra 	$L__BB1_13;
	{ // callseq 2, 0
	.param .b64 param0;
	st.param.f64 	[param0], %fd17;
	.param .align 16 .b8 retval0[16];
	call.uni (retval0), 
	__internal_trig_reduction_slowpathd, 
	(
	param0
	);
	ld.param.f64 	%fd198, [retval0];
	ld.param.b32 	%r49, [retval0+8];
	} // callseq 2
$L__BB1_13:
	add.s32 	%r50, %r49, 1;
$L__BB1_14:
	shl.b32 	%r29, %r50, 6;
	cvt.u64.u32 	%rd10, %r29;
	and.b64  	%rd11, %rd10, 64;
	add.s64 	%rd13, %rd4, %rd11;
	mul.rn.f64 	%fd110, %fd198, %fd198;
	and.b32  	%r30, %r50, 1;
	setp.eq.b32 	%p11, %r30, 1;
	selp.f64 	%fd111, 0dBDA8FF8320FD8164, 0d3DE5DB65F9785EBA, %p11;
	ld.global.nc.v2.f64 	{%fd112, %fd113}, [%rd13];
	fma.rn.f64 	%fd114, %fd111, %fd110, %fd112;
	fma.rn.f64 	%fd115, %fd114, %fd110, %fd113;
	ld.global.nc.v2.f64 	{%fd116, %fd117}, [%rd13+16];
	fma.rn.f64 	%fd118, %fd115, %fd110, %fd116;
	fma.rn.f64 	%fd119, %fd118, %fd110, %fd117;
	ld.global.nc.v2.f64 	{%fd120, %fd121}, [%rd13+32];
	fma.rn.f64 	%fd122, %fd119, %fd110, %fd120;
	fma.rn.f64 	%fd123, %fd122, %fd110, %fd121;
	fma.rn.f64 	%fd124, %fd123, %fd198, %fd198;
	fma.rn.f64 	%fd125, %fd123, %fd110, 0d3FF0000000000000;
	selp.f64 	%fd126, %fd125, %fd124, %p11;
	and.b32  	%r31, %r50, 2;
	setp.eq.s32 	%p12, %r31, 0;
	mov.f64 	%fd127, 0d0000000000000000;
	sub.f64 	%fd128, %fd127, %fd126;
	selp.f64 	%fd129, %fd126, %fd128, %p12;
	mul.f64 	%fd24, %fd16, %fd129;
	div.rn.f64 	%fd130, %fd1, 0d4066800000000000;
	mul.f64 	%fd25, %fd130, 0d3FE0000000000000;
	abs.f64 	%fd26, %fd25;
	setp.neu.f64 	%p13, %fd26, 0d7FF0000000000000;
	@%p13 bra 	$L__BB1_16;
	mov.f64 	%fd136, 0d0000000000000000;
	mul.rn.f64 	%fd199, %fd25, %fd136;
	mov.b32 	%r51, 0;
	bra.uni 	$L__BB1_18;
$L__BB1_16:
	mul.f64 	%fd131, %fd25, 0d3FE45F306DC9C883;
	cvt.rni.s32.f64 	%r51, %fd131;
	cvt.rn.f64.s32 	%fd132, %r51;
	fma.rn.f64 	%fd133, %fd132, 0dBFF921FB54442D18, %fd25;
	fma.rn.f64 	%fd134, %fd132, 0dBC91A62633145C00, %fd133;
	fma.rn.f64 	%fd199, %fd132, 0dB97B839A252049C0, %fd134;
	setp.ltu.f64 	%p14, %fd26, 0d41E0000000000000;
	@%p14 bra 	$L__BB1_18;
	{ // callseq 3, 0
	.param .b64 param0;
	st.param.f64 	[param0], %fd25;
	.param .align 16 .b8 retval0[16];
	call.uni (retval0), 
	__internal_trig_reduction_slowpathd, 
	(
	param0
	);
	ld.param.f64 	%fd199, [retval0];
	ld.param.b32 	%r51, [retval0+8];
	} // callseq 3
$L__BB1_18:
	shl.b32 	%r34, %r51, 6;
	cvt.u64.u32 	%rd14, %r34;
	and.b64  	%rd15, %rd14, 64;
	add.s64 	%rd17, %rd4, %rd15;
	mul.rn.f64 	%fd137, %fd199, %fd199;
	and.b32  	%r35, %r51, 1;
	setp.eq.b32 	%p15, %r35, 1;
	selp.f64 	%fd138, 0dBDA8FF8320FD8164, 0d3DE5DB65F9785EBA, %p15;
	ld.global.nc.v2.f64 	{%fd139, %fd140}, [%rd17];
	fma.rn.f64 	%fd141, %fd138, %fd137, %fd139;
	fma.rn.f64 	%fd142, %fd141, %fd137, %fd140;
	ld.global.nc.v2.f64 	{%fd143, %fd144}, [%rd17+16];
	fma.rn.f64 	%fd145, %fd142, %fd137, %fd143;
	fma.rn.f64 	%fd146, %fd145, %fd137, %fd144;
	ld.global.nc.v2.f64 	{%fd147, %fd148}, [%rd17+32];
	fma.rn.f64 	%fd149, %fd146, %fd137, %fd147;
	fma.rn.f64 	%fd150, %fd149, %fd137, %fd148;
	fma.rn.f64 	%fd151, %fd150, %fd199, %fd199;
	fma.rn.f64 	%fd152, %fd150, %fd137, 0d3FF0000000000000;
	selp.f64 	%fd153, %fd152, %fd151, %p15;
	and.b32  	%r36, %r51, 2;
	setp.eq.s32 	%p16, %r36, 0;
	mov.f64 	%fd154, 0d0000000000000000;
	sub.f64 	%fd155, %fd154, %fd153;
	selp.f64 	%fd156, %fd153, %fd155, %p16;
	mul.f64 	%fd157, %fd24, %fd156;
	mul.f64 	%fd158, %fd156, %fd157;
	fma.rn.f64 	%fd159, %fd8, %fd8, %fd158;
	sqrt.rn.f64 	%fd31, %fd159;
	mov.f64 	%fd160, 0d3FF0000000000000;
	sub.f64 	%fd161, %fd160, %fd159;
	sqrt.rn.f64 	%fd32, %fd161;
	abs.f64 	%fd33, %fd32;
	abs.f64 	%fd34, %fd31;
	setp.leu.f64 	%p17, %fd34, %fd33;
	setp.gt.f64 	%p18, %fd34, %fd33;
	selp.f64 	%fd35, %fd34, %fd33, %p18;
	selp.f64 	%fd162, %fd33, %fd34, %p18;
	div.rn.f64 	%fd163, %fd162, %fd35;
	mul.f64 	%fd164, %fd163, %fd163;
	fma.rn.f64 	%fd165, %fd164, 0dBEF53E1D2A25FF7E, 0d3F2D3B63DBB65B49;
	fma.rn.f64 	%fd166, %fd165, %fd164, 0dBF5312788DDE082E;
	fma.rn.f64 	%fd167, %fd166, %fd164, 0d3F6F9690C8249315;
	fma.rn.f64 	%fd168, %fd167, %fd164, 0dBF82CF5AABC7CF0D;
	fma.rn.f64 	%fd169, %fd168, %fd164, 0d3F9162B0B2A3BFDE;
	fma.rn.f64 	%fd170, %fd169, %fd164, 0dBF9A7256FEB6FC6B;
	fma.rn.f64 	%fd171, %fd170, %fd164, 0d3FA171560CE4A489;
	fma.rn.f64 	%fd172, %fd171, %fd164, 0dBFA4F44D841450E4;
	fma.rn.f64 	%fd173, %fd172, %fd164, 0d3FA7EE3D3F36BB95;
	fma.rn.f64 	%fd174, %fd173, %fd164, 0dBFAAD32AE04A9FD1;
	fma.rn.f64 	%fd175, %fd174, %fd164, 0d3FAE17813D66954F;
	fma.rn.f64 	%fd176, %fd175, %fd164, 0dBFB11089CA9A5BCD;
	fma.rn.f64 	%fd177, %fd176, %fd164, 0d3FB3B12B2DB51738;
	fma.rn.f64 	%fd178, %fd177, %fd164, 0dBFB745D022F8DC5C;
	fma.rn.f64 	%fd179, %fd178, %fd164, 0d3FBC71C709DFE927;
	fma.rn.f64 	%fd180, %fd179, %fd164, 0dBFC2492491FA1744;
	fma.rn.f64 	%fd181, %fd180, %fd164, 0d3FC99999999840D2;
	fma.rn.f64 	%fd182, %fd181, %fd164, 0dBFD555555555544C;
	mul.f64 	%fd183, %fd164, %fd182;
	fma.rn.f64 	%fd36, %fd183, %fd163, %fd163;
	@%p17 bra 	$L__BB1_20;
	{
	.reg .b32 %temp; 
	mov.b64 	{%temp, %r38}, %fd32;
	}
	setp.lt.s32 	%p20, %r38, 0;
	neg.f64 	%fd186, %fd36;
	selp.f64 	%fd187, %fd36, %fd186, %p20;
	add.f64 	%fd200, %fd187, 0d3FF921FB54442D18;
	bra.uni 	$L__BB1_21;
$L__BB1_20:
	{
	.reg .b32 %temp; 
	mov.b64 	{%temp, %r37}, %fd32;
	}
	setp.lt.s32 	%p19, %r37, 0;
	mov.f64 	%fd184, 0d400921FB54442D18;
	sub.f64 	%fd185, %fd184, %fd36;
	selp.f64 	%fd200, %fd185, %fd36, %p19;
$L__BB1_21:
	setp.neu.f64 	%p21, %fd35, 0d0000000000000000;
	@%p21 bra 	$L__BB1_23;
	{
	.reg .b32 %temp; 
	mov.b64 	{%temp, %r40}, %fd32;
	}
	setp.lt.s32 	%p24, %r40, 0;
	selp.f64 	%fd201, 0d400921FB54442D18, 0d0000000000000000, %p24;
	bra.uni 	$L__BB1_24;
$L__BB1_23:
	setp.eq.f64 	%p22, %fd33, %fd34;
	{
	.reg .b32 %temp; 
	mov.b64 	{%temp, %r39}, %fd32;
	}
	setp.lt.s32 	%p23, %r39, 0;
	selp.f64 	%fd188, 0d4002D97C7F3321D2, 0d3FE921FB54442D18, %p23;
	selp.f64 	%fd201, %fd188, %fd200, %p22;
$L__BB1_24:
	add.rn.f64 	%fd189, %fd33, %fd34;
	setp.nan.f64 	%p25, %fd189, %fd189;
	copysign.f64 	%fd190, %fd31, %fd201;
	selp.f64 	%fd43, %fd189, %fd190, %p25;
	mov.u32 	%r41, %tid.x;
	neg.s32 	%r42, %r41;
	mov.u32 	%r43, %ntid.x;
	mov.u32 	%r44, %ctaid.x;
	mul.lo.s32 	%r45, %r44, %r43;
	setp.ne.s32 	%p26, %r45, %r42;
	@%p26 bra 	$L__BB1_26;
	cvta.to.global.u64 	%rd18, %rd1;
	add.f64 	%fd191, %fd43, %fd43;
	mul.f64 	%fd192, %fd191, 0d40B8E30000000000;
	mul.f64 	%fd193, %fd192, 0d408F400000000000;
	st.global.f64 	[%rd18], %fd193;
$L__BB1_26:
	ret;

}
.func  (.param .align 16 .b8 func_retval0[16]) __internal_trig_reduction_slowpathd(
	.param .b64 __internal_trig_reduction_slowpathd_param_0
)
{
	.local .align 8 .b8 	__local_depot2[40];
	.reg .b64 	%SP;
	.reg .b64 	%SPL;
	.reg .pred 	%p<10>;
	.reg .b32 	%r<47>;
	.reg .b64 	%rd<74>;
	.reg .b64 	%fd<5>;

	mov.u64 	%SPL, __local_depot2;
	ld.param.f64 	%fd4, [__internal_trig_reduction_slowpathd_param_0];
	add.u64 	%rd1, %SPL, 0;
	{
	.reg .b32 %temp; 
	mov.b64 	{%temp, %r1}, %fd4;
	}
	shr.u32 	%r2, %r1, 20;
	and.b32  	%r3, %r2, 2047;
	setp.eq.s32 	%p1, %r3, 2047;
	mov.b32 	%r46, 0;
	@%p1 bra 	$L__BB2_9;
	add.s32 	%r20, %r3, -1024;
	mov.b64 	%rd20, %fd4;
	shl.b64 	%rd2, %rd20, 11;
	shr.u32 	%r4, %r20, 6;
	sub.s32 	%r45, 15, %r4;
	sub.s32 	%r21, 19, %r4;
	setp.lt.u32 	%p2, %r20, 128;
	selp.b32 	%r6, 18, %r21, %p2;
	setp.ge.s32 	%p3, %r45, %r6;
	mov.b64 	%rd70, 0;
	@%p3 bra 	$L__BB2_4;
	add.s32 	%r23, %r6, %r4;
	neg.s32 	%r43, %r23;
	or.b64  	%rd3, %rd2, -9223372036854775808;
	mov.b64 	%rd70, 0;
	mov.b32 	%r42, 0;
	mov.u64 	%rd25, __cudart_i2opi_d;
	mov.u32 	%r44, %r45;
$L__BB2_3:
	.pragma "nounroll";
	mul.wide.s32 	%rd22, %r42, 8;
	add.s64 	%rd23, %rd1, %rd22;
	mul.wide.s32 	%rd24, %r44, 8;
	add.s64 	%rd26, %rd25, %rd24;
	ld.global.nc.u64 	%rd27, [%rd26];
	{
	.reg .u32 %r0, %r1, %r2, %r3, %alo, %ahi, %blo, %bhi, %clo, %chi;
	mov.b64 	{%alo,%ahi}, %rd27;
	mov.b64 	{%blo,%bhi}, %rd3;
	mov.b64 	{%clo,%chi}, %rd70;
	mad.lo.cc.u32 	%r0, %alo, %blo, %clo;
	madc.hi.cc.u32 	%r1, %alo, %blo, %chi;
	madc.hi.u32 	%r2, %alo, %bhi, 0;
	mad.lo.cc.u32 	%r1, %alo, %bhi, %r1;
	madc.hi.cc.u32 	%r2, %ahi, %blo, %r2;
	madc.hi.u32 	%r3, %ahi, %bhi, 0;
	mad.lo.cc.u32 	%r1, %ahi, %blo, %r1;
	madc.lo.cc.u32 	%r2, %ahi, %bhi, %r2;
	addc.u32 	%r3, %r3, 0;
	mov.b64 	%rd28, {%r0,%r1};
	mov.b64 	%rd70, {%r2,%r3};
	}
	st.local.u64 	[%rd23], %rd28;
	add.s32 	%r44, %r44, 1;
	add.s32 	%r43, %r43, 1;
	add.s32 	%r42, %r42, 1;
	setp.ne.s32 	%p4, %r43, -15;
	mov.u32 	%r45, %r6;
	@%p4 bra 	$L__BB2_3;
$L__BB2_4:
	cvt.s64.s32 	%rd29, %r45;
	cvt.u64.u32 	%rd30, %r4;
	add.s64 	%rd31, %rd30, %rd29;
	shl.b64 	%rd32, %rd31, 3;
	add.s64 	%rd33, %rd1, %rd32;
	st.local.u64 	[%rd33+-120], %rd70;
	and.b32  	%r15, %r2, 63;
	ld.local.u64 	%rd72, [%rd1+16];
	ld.local.u64 	%rd71, [%rd1+24];
	setp.eq.s32 	%p5, %r15, 0;
	@%p5 bra 	$L__BB2_6;
	shl.b64 	%rd34, %rd71, %r15;
	shr.u64 	%rd35, %rd72, 1;
	xor.b32  	%r24, %r15, 63;
	shr.u64 	%rd36, %rd35, %r24;
	or.b64  	%rd71, %rd34, %rd36;
	ld.local.u64 	%rd37, [%rd1+8];
	shl.b64 	%rd38, %rd72, %r15;
	shr.u64 	%rd39, %rd37, 1;
	shr.u64 	%rd40, %rd39, %r24;
	or.b64  	%rd72, %rd38, %rd40;
$L__BB2_6:
	and.b32  	%r25, %r1, -2147483648;
	shr.u64 	%rd41, %rd71, 62;
	cvt.u32.u64 	%r26, %rd41;
	mov.b64 	{%r27, %r28}, %rd71;
	mov.b64 	{%r29, %r30}, %rd72;
	shf.l.wrap.b32 	%r31, %r30, %r27, 2;
	shf.l.wrap.b32 	%r32, %r27, %r28, 2;
	mov.b64 	%rd42, {%r31, %r32};
	shl.b64 	%rd43, %rd72, 2;
	shr.u64 	%rd44, %rd42, 63;
	cvt.u32.u64 	%r33, %rd44;
	add.s32 	%r34, %r33, %r26;
	setp.eq.s32 	%p6, %r25, 0;
	neg.s32 	%r35, %r34;
	selp.b32 	%r46, %r34, %r35, %p6;
	setp.gt.s64 	%p7, %rd42, -1;
	mov.b64 	%rd45, 0;
	{
	.reg .u32 %r0, %r1, %r2, %r3, %a0, %a1, %a2, %a3, %b0, %b1, %b2, %b3;
	mov.b64 	{%a0,%a1}, %rd45;
	mov.b64 	{%a2,%a3}, %rd45;
	mov.b64 	{%b0,%b1}, %rd43;
	mov.b64 	{%b2,%b3}, %rd42;
	sub.cc.u32 	%r0, %a0, %b0;
	subc.cc.u32 	%r1, %a1, %b1;
	subc.cc.u32 	%r2, %a2, %b2;
	subc.u32 	%r3, %a3, %b3;
	mov.b64 	%rd46, {%r0,%r1};
	mov.b64 	%rd47, {%r2,%r3};
	}
	xor.b32  	%r36, %r25, -2147483648;
	selp.b64 	%rd73, %rd42, %rd47, %p7;
	selp.b64 	%rd14, %rd43, %rd46, %p7;
	selp.b32 	%r17, %r25, %r36, %p7;
	clz.b64 	%r37, %rd73;
	cvt.u64.u32 	%rd15, %r37;
	setp.eq.s32 	%p8, %r37, 0;
	@%p8 bra 	$L__BB2_8;
	cvt.u32.u64 	%r38, %rd15;
	and.b32  	%r39, %r38, 63;
	shl.b64 	%rd48, %rd73, %r39;
	shr.u64 	%rd49, %rd14, 1;
	not.b32 	%r40, %r38;
	and.b32  	%r41, %r40, 63;
	shr.u64 	%rd50, %rd49, %r41;
	or.b64  	%rd73, %rd48, %rd50;
$L__BB2_8:
	mov.b64 	%rd51, -3958705157555305931;
	{
	.reg .u32 %r0, %r1, %r2, %r3, %alo, %ahi, %blo, %bhi;
	mov.b64 	{%alo,%ahi}, %rd73;
	mov.b64 	{%blo,%bhi}, %rd51;
	mul.lo.u32 	%r0, %alo, %blo;
	mul.hi.u32 	%r1, %alo, %blo;
	mad.lo.cc.u32 	%r1, %alo, %bhi, %r1;
	madc.hi.u32 	%r2, %alo, %bhi, 0;
	mad.lo.cc.u32 	%r1, %ahi, %blo, %r1;
	madc.hi.cc.u32 	%r2, %ahi, %blo, %r2;
	madc.hi.u32 	%r3, %ahi, %bhi, 0;
	mad.lo.cc.u32 	%r2, %ahi, %bhi, %r2;
	addc.u32 	%r3, %r3, 0;
	mov.b64 	%rd52, {%r0,%r1};
	mov.b64 	%rd53, {%r2,%r3};
	}
	setp.gt.s64 	%p9, %rd53, 0;
	{
	.reg .u32 %r0, %r1, %r2, %r3, %a0, %a1, %a2, %a3, %b0, %b1, %b2, %b3;
	mov.b64 	{%a0,%a1}, %rd52;
	mov.b64 	{%a2,%a3}, %rd53;
	mov.b64 	{%b0,%b1}, %rd52;
	mov.b64 	{%b2,%b3}, %rd53;
	add.cc.u32 	%r0, %a0, %b0;
	addc.cc.u32 	%r1, %a1, %b1;
	addc.cc.u32 	%r2, %a2, %b2;
	addc.u32 	%r3, %a3, %b3;
	mov.b64 	%rd54, {%r0,%r1};
	mov.b64 	%rd55, {%r2,%r3};
	}
	selp.b64 	%rd56, %rd55, %rd53, %p9;
	selp.s64 	%rd57, -1, 0, %p9;
	sub.s64 	%rd58, %rd57, %rd15;
	cvt.u64.u32 	%rd59, %r17;
	shl.b64 	%rd60, %rd59, 32;
	add.s64 	%rd61, %rd56, 1;
	shr.u64 	%rd62, %rd61, 10;
	add.s64 	%rd63, %rd62, 1;
	shr.u64 	%rd64, %rd63, 1;
	shl.b64 	%rd65, %rd58, 52;
	add.s64 	%rd66, %rd65, %rd64;
	add.s64 	%rd67, %rd66, 4602678819172646912;
	or.b64  	%rd68, %rd67, %rd60;
	mov.b64 	%fd4, %rd68;
$L__BB2_9:
	st.param.f64 	[func_retval0], %fd4;
	st.param.b32 	[func_retval0+8], %r46;
	ret;

}


// ===== COMPILED SASS (sm_100) =====

	.target	sm_100

	.elftype	@"ET_EXEC"


//--------------------- .note.nv.tkinfo           --------------------------
	.section	.note.nv.tkinfo,"",@"SHT_NOTE"
	.sectionflags	@"SHF_NOTE_NV_TKINFO"
	.tkinfo
        /*0018*/ 	.word	0x00000002
        /*0030*/ 	.string	""
        /*0030*/ 	.string	"ptxas"
        /*0030*/ 	.string	"Cuda compilation tools, release 13.0, V13.0.88"
        /*0030*/ 	.string	"Build cuda_13.0.r13.0/compiler.36424714_0"
        /*0030*/ 	.string	"-arch sm_100 -m 64 "



//--------------------- .note.nv.cuinfo           --------------------------
	.section	.note.nv.cuinfo,"",@"SHT_NOTE"
	.sectionflags	@"SHF_NOTE_NV_CUINFO"
        /*0018*/ 	.short	0x0002
        /*001a*/ 	.short	0x0064
        /*001c*/ 	.short	0x0082
	.zero		2


//--------------------- .nv.info                  --------------------------
	.section	.nv.info,"",@"SHT_CUDA_INFO"
	.align	4


	//----- nvinfo : EIATTR_REGCOUNT
	.align		4
        /*0000*/ 	.byte	0x04, 0x2f
        /*0002*/ 	.short	(.L_3 - .L_2)
	.align		4
.L_2:
        /*0004*/ 	.word	index@(relative)
        /*0008*/ 	.word	0x00000012


	//----- nvinfo : EIATTR_FRAME_SIZE
	.align		4
.L_3:
        /*000c*/ 	.byte	0x04, 0x11
        /*000e*/ 	.short	(.L_5 - .L_4)
	.align		4
.L_4:
        /*0010*/ 	.word	index@($__internal_2_$__cuda_sm20_dsqrt_rn_f64_mediumpath_v1)
        /*0014*/ 	.word	0x00000000


	//----- nvinfo : EIATTR_FRAME_SIZE
	.align		4
.L_5:
        /*0018*/ 	.byte	0x04, 0x11
        /*001a*/ 	.short	(.L_7 - .L_6)
	.align		4
.L_6:
        /*001c*/ 	.word	index@(relative)
        /*0020*/ 	.word	0x00000000


	//----- nvinfo : EIATTR_REGCOUNT
	.align		4
.L_7:
        /*0024*/ 	.byte	0x04, 0x2f
        /*0026*/ 	.short	(.L_9 - .L_8)
	.align		4
.L_8:
        /*0028*/ 	.word	index@(real)
        /*002c*/ 	.word	0x00000020


	//----- nvinfo : EIATTR_FRAME_SIZE
	.align		4
.L_9:
        /*0030*/ 	.byte	0x04, 0x11
        /*0032*/ 	.short	(.L_11 - .L_10)
	.align		4
.L_10:
        /*0034*/ 	.word	index@($real$__internal_trig_reduction_slowpathd)
        /*0038*/ 	.word	0x00000028


	//----- nvinfo : EIATTR_FRAME_SIZE
	.align		4
.L_11:
        /*003c*/ 	.byte	0x04, 0x11
        /*003e*/ 	.short	(.L_13 - .L_12)
	.align		4
.L_12:
        /*0040*/ 	.word	index@($__internal_1_$__cuda_sm20_dsqrt_rn_f64_mediumpath_v1)
        /*0044*/ 	.word	0x00000028


	//----- nvinfo : EIATTR_FRAME_SIZE
	.align		4
.L_13:
        /*0048*/ 	.byte	0x04, 0x11
        /*004a*/ 	.short	(.L_15 - .L_14)
	.align		4
.L_14:
        /*004c*/ 	.word	index@($__internal_0_$__cuda_sm20_div_rn_f64_full)
        /*0050*/ 	.word	0x00000028


	//----- nvinfo : EIATTR_FRAME_SIZE
	.align		4
.L_15:
        /*0054*/ 	.byte	0x04, 0x11
        /*0056*/ 	.short	(.L_17 - .L_16)
	.align		4
.L_16:
        /*0058*/ 	.word	index@(real)
        /*005c*/ 	.word	0x00000028


	//----- nvinfo : EIATTR_MIN_STACK_SIZE
	.align		4
.L_17:
        /*0060*/ 	.byte	0x04, 0x12
        /*0062*/ 	.short	(.L_19 - .L_18)
	.align		4
.L_18:
        /*0064*/ 	.word	index@(real)
        /*0068*/ 	.word	0x00000028


	//----- nvinfo : EIATTR_MIN_STACK_SIZE
	.align		4
.L_19:
        /*006c*/ 	.byte	0x04, 0x12
        /*006e*/ 	.short	(.L_21 - .L_20)
	.align		4
.L_20:
        /*0070*/ 	.word	index@(relative)
        /*0074*/ 	.word	0x00000000
.L_21:


//--------------------- .nv.compat                --------------------------
	.section	.nv.compat,"",@"SHT_CUDA_COMPAT_INFO"
	.align	4
        /*0000*/ 	.byte	0x02, 0x09, 0x00, 0x00, 0x02, 0x02, 0x01, 0x00, 0x02, 0x05, 0x05, 0x00, 0x03, 0x07, 0x01, 0x01
        /*0010*/ 	.byte	0x02, 0x03, 0x00, 0x00, 0x02, 0x06, 0x01, 0x00, 0x04, 0x0b, 0x08, 0x00, 0x01, 0x00, 0x00, 0x00
        /*0020*/ 	.byte	0x00, 0x00, 0x00, 0x00


//--------------------- .nv.info.real             --------------------------
	.section	.nv.info.real,"",@"SHT_CUDA_INFO"
	.sectionflags	@""
	.align	4


	//----- nvinfo : EIATTR_CUDA_API_VERSION
	.align		4
        /*0000*/ 	.byte	0x04, 0x37
        /*0002*/ 	.short	(.L_23 - .L_22)
.L_22:
        /*0004*/ 	.word	0x00000082


	//----- nvinfo : EIATTR_KPARAM_INFO
	.align		4
.L_23:
        /*0008*/ 	.byte	0x04, 0x17
        /*000a*/ 	.short	(.L_25 - .L_24)
.L_24:
        /*000c*/ 	.word	0x00000000
        /*0010*/ 	.short	0x0004
        /*0012*/ 	.short	0x0020
        /*0014*/ 	.byte	0x00, 0xf5, 0x21, 0x00


	//----- nvinfo : EIATTR_KPARAM_INFO
	.align		4
.L_25:
        /*0018*/ 	.byte	0x04, 0x17
        /*001a*/ 	.short	(.L_27 - .L_26)
.L_26:
        /*001c*/ 	.word	0x00000000
        /*0020*/ 	.short	0x0003
        /*0022*/ 	.short	0x0018
        /*0024*/ 	.byte	0x00, 0xf0, 0x21, 0x00


	//----- nvinfo : EIATTR_KPARAM_INFO
	.align		4
.L_27:
        /*0028*/ 	.byte	0x04, 0x17
        /*002a*/ 	.short	(.L_29 - .L_28)
.L_28:
        /*002c*/ 	.word	0x00000000
        /*0030*/ 	.short	0x0002
        /*0032*/ 	.short	0x0010
        /*0034*/ 	.byte	0x00, 0xf0, 0x21, 0x00


	//----- nvinfo : EIATTR_KPARAM_INFO
	.align		4
.L_29:
        /*0038*/ 	.byte	0x04, 0x17
        /*003a*/ 	.short	(.L_31 - .L_30)
.L_30:
        /*003c*/ 	.word	0x00000000
        /*0040*/ 	.short	0x0001
        /*0042*/ 	.short	0x0008
        /*0044*/ 	.byte	0x00, 0xf0, 0x21, 0x00


	//----- nvinfo : EIATTR_KPARAM_INFO
	.align		4
.L_31:
        /*0048*/ 	.byte	0x04, 0x17
        /*004a*/ 	.short	(.L_33 - .L_32)
.L_32:
        /*004c*/ 	.word	0x00000000
        /*0050*/ 	.short	0x0000
        /*0052*/ 	.short	0x0000
        /*0054*/ 	.byte	0x00, 0xf0, 0x21, 0x00


	//----- nvinfo : EIATTR_SPARSE_MMA_MASK
	.align		4
.L_33:
        /*0058*/ 	.byte	0x03, 0x50
        /*005a*/ 	.short	0x0000


	//----- nvinfo : EIATTR_MAXREG_COUNT
	.align		4
        /*005c*/ 	.byte	0x03, 0x1b
        /*005e*/ 	.short	0x00ff


	//----- nvinfo : EIATTR_MERCURY_ISA_VERSION
	.align		4
        /*0060*/ 	.byte	0x03, 0x5f
        /*0062*/ 	.short	0x0101


	//----- nvinfo : EIATTR_VRC_CTA_INIT_COUNT
	.align		4
        /*0064*/ 	.byte	0x02, 0x4a
	.zero		1
	.zero		1


	//----- nvinfo : EIATTR_EXIT_INSTR_OFFSETS
	.align		4
        /*0068*/ 	.byte	0x04, 0x1c
        /*006a*/ 	.short	(.L_35 - .L_34)


	//   ....[0]....
.L_34:
        /*006c*/ 	.word	0x00002030


	//   ....[1]....
        /*0070*/ 	.word	0x00002090


	//----- nvinfo : EIATTR_CRS_STACK_SIZE
	.align		4
.L_35:
        /*0074*/ 	.byte	0x04, 0x1e
        /*0076*/ 	.short	(.L_37 - .L_36)
.L_36:
        /*0078*/ 	.word	0x00000000


	//----- nvinfo : EIATTR_CBANK_PARAM_SIZE
	.align		4
.L_37:
        /*007c*/ 	.byte	0x03, 0x19
        /*007e*/ 	.short	0x0028


	//----- nvinfo : EIATTR_PARAM_CBANK
	.align		4
        /*0080*/ 	.byte	0x04, 0x0a
        /*0082*/ 	.short	(.L_39 - .L_38)
	.align		4
.L_38:
        /*0084*/ 	.word	index@(.nv.constant0.real)
        /*0088*/ 	.short	0x0380
        /*008a*/ 	.short	0x0028


	//----- nvinfo : EIATTR_SW_WAR
	.align		4
.L_39:
        /*008c*/ 	.byte	0x04, 0x36
        /*008e*/ 	.short	(.L_41 - .L_40)
.L_40:
        /*0090*/ 	.word	0x00000008
.L_41:


//--------------------- .nv.info.relative         --------------------------
	.section	.nv.info.relative,"",@"SHT_CUDA_INFO"
	.sectionflags	@""
	.align	4


	//----- nvinfo : EIATTR_CUDA_API_VERSION
	.align		4
        /*0000*/ 	.byte	0x04, 0x37
        /*0002*/ 	.short	(.L_43 - .L_42)
.L_42:
        /*0004*/ 	.word	0x00000082


	//----- nvinfo : EIATTR_KPARAM_INFO
	.align		4
.L_43:
        /*0008*/ 	.byte	0x04, 0x17
        /*000a*/ 	.short	(.L_45 - .L_44)
.L_44:
        /*000c*/ 	.word	0x00000000
        /*0010*/ 	.short	0x0004
        /*0012*/ 	.short	0x0020
        /*0014*/ 	.byte	0x00, 0xf5, 0x21, 0x00


	//----- nvinfo : EIATTR_KPARAM_INFO
	.align		4
.L_45:
        /*0018*/ 	.byte	0x04, 0x17
        /*001a*/ 	.short	(.L_47 - .L_46)
.L_46:
        /*001c*/ 	.word	0x00000000
        /*0020*/ 	.short	0x0003
        /*0022*/ 	.short	0x0018
        /*0024*/ 	.byte	0x00, 0xf0, 0x21, 0x00


	//----- nvinfo : EIATTR_KPARAM_INFO
	.align		4
.L_47:
        /*0028*/ 	.byte	0x04, 0x17
        /*002a*/ 	.short	(.L_49 - .L_48)
.L_48:
        /*002c*/ 	.word	0x00000000
        /*0030*/ 	.short	0x0002
        /*0032*/ 	.short	0x0010
        /*0034*/ 	.byte	0x00, 0xf0, 0x21, 0x00


	//----- nvinfo : EIATTR_KPARAM_INFO
	.align		4
.L_49:
        /*0038*/ 	.byte	0x04, 0x17
        /*003a*/ 	.short	(.L_51 - .L_50)
.L_50:
        /*003c*/ 	.word	0x00000000
        /*0040*/ 	.short	0x0001
        /*0042*/ 	.short	0x0008
        /*0044*/ 	.byte	0x00, 0xf0, 0x21, 0x00


	//----- nvinfo : EIATTR_KPARAM_INFO
	.align		4
.L_51:
        /*0048*/ 	.byte	0x04, 0x17
        /*004a*/ 	.short	(.L_53 - .L_52)
.L_52:
        /*004c*/ 	.word	0x00000000
        /*0050*/ 	.short	0x0000
        /*0052*/ 	.short	0x0000
        /*0054*/ 	.byte	0x00, 0xf0, 0x21, 0x00


	//----- nvinfo : EIATTR_SPARSE_MMA_MASK
	.align		4
.L_53:
        /*0058*/ 	.byte	0x03, 0x50
        /*005a*/ 	.short	0x0000


	//----- nvinfo : EIATTR_MAXREG_COUNT
	.align		4
        /*005c*/ 	.byte	0x03, 0x1b
        /*005e*/ 	.short	0x00ff


	//----- nvinfo : EIATTR_MERCURY_ISA_VERSION
	.align		4
        /*0060*/ 	.byte	0x03, 0x5f
        /*0062*/ 	.short	0x0101


	//----- nvinfo : EIATTR_VRC_CTA_INIT_COUNT
	.align		4
        /*0064*/ 	.byte	0x02, 0x4a
	.zero		1
	.zero		1


	//----- nvinfo : EIATTR_EXIT_INSTR_OFFSETS
	.align		4
        /*0068*/ 	.byte	0x04, 0x1c
        /*006a*/ 	.short	(.L_55 - .L_54)


	//   ....[0]....
.L_54:
        /*006c*/ 	.word	0x000000e0


	//   ....[1]....
        /*0070*/ 	.word	0x00000240


	//----- nvinfo : EIATTR_CRS_STACK_SIZE
	.align		4
.L_55:
        /*0074*/ 	.byte	0x04, 0x1e
        /*0076*/ 	.short	(.L_57 - .L_56)
.L_56:
        /*0078*/ 	.word	0x00000000


	//----- nvinfo : EIATTR_CBANK_PARAM_SIZE
	.align		4
.L_57:
        /*007c*/ 	.byte	0x03, 0x19
        /*007e*/ 	.short	0x0028


	//----- nvinfo : EIATTR_PARAM_CBANK
	.align		4
        /*0080*/ 	.byte	0x04, 0x0a
        /*0082*/ 	.short	(.L_59 - .L_58)
	.align		4
.L_58:
        /*0084*/ 	.word	index@(.nv.constant0.relative)
        /*0088*/ 	.short	0x0380
        /*008a*/ 	.short	0x0028


	//----- nvinfo : EIATTR_SW_WAR
	.align		4
.L_59:
        /*008c*/ 	.byte	0x04, 0x36
        /*008e*/ 	.short	(.L_61 - .L_60)
.L_60:
        /*0090*/ 	.word	0x00000008
.L_61:


//--------------------- .nv.callgraph             --------------------------
	.section	.nv.callgraph,"",@"SHT_CUDA_CALLGRAPH"
	.align	4
	.sectionentsize	8
	.align		4
        /*0000*/ 	.word	0x00000000
	.align		4
        /*0004*/ 	.word	0xffffffff
	.align		4
        /*0008*/ 	.word	0x00000000
	.align		4
        /*000c*/ 	.word	0xfffffffe
	.align		4
        /*0010*/ 	.word	0x00000000
	.align		4
        /*0014*/ 	.word	0xfffffffd
	.align		4
        /*0018*/ 	.word	0x00000000
	.align		4
        /*001c*/ 	.word	0xfffffffc


//--------------------- .nv.constant4             --------------------------
	.section	.nv.constant4,"a",@progbits
	.align	8
	.align		8
.nv.constant4:
        /*0000*/ 	.dword	__cudart_i2opi_d
	.align		8
        /*0008*/ 	.dword	__cudart_sin_cos_coeffs


//--------------------- .text.real                --------------------------
	.section	.text.real,"ax",@progbits
	.align	128
        .global         real
        .type           real,@function
        .size           real,(.L_x_36 - real)
        .other          real,@"STO_CUDA_ENTRY STV_DEFAULT"
real:
.text.real:
[----:B------:R-:W0:Y:S01]  /*0000*/  LDC R1, c[0x0][0x37c] ;  /* 0x0000df00ff017b82 */ /* 0x000e220000000800 */
[----:B------:R-:W1:Y:S01]  /*0010*/  MUFU.RCP64H R3, 180 ;  /* 0x4066800000037908 */ /* 0x000e620000001800 */
[----:B------:R-:W-:-:S06]  /*0020*/  IMAD.MOV.U32 R8, RZ, RZ, 0x0 ;  /* 0x00000000ff087424 */ /* 0x000fcc00078e00ff */
[----:B------:R-:W2:Y:S01]  /*0030*/  LDC.64 R6, c[0x0][0x380] ;  /* 0x0000e000ff067b82 */ /* 0x000ea20000000a00 */
[----:B------:R-:W-:Y:S01]  /*0040*/  IMAD.MOV.U32 R9, RZ, RZ, 0x40668000 ;  /* 0x40668000ff097424 */ /* 0x000fe200078e00ff */
[----:B------:R-:W2:Y:S01]  /*0050*/  LDCU.64 UR4, c[0x0][0x390] ;  /* 0x00007200ff0477ac */ /* 0x000ea20008000a00 */
[----:B------:R-:W-:Y:S02]  /*0060*/  IMAD.MOV.U32 R2, RZ, RZ, 0x1 ;  /* 0x00000001ff027424 */ /* 0x000fe400078e00ff */
[----:B0-----:R-:W-:-:S04]  /*0070*/  VIADD R1, R1, 0xffffffd8 ;  /* 0xffffffd801017836 */ /* 0x001fc80000000000 */
[----:B-1----:R-:W-:-:S08]  /*0080*/  DFMA R4, R2, -R8, 1 ;  /* 0x3ff000000204742b */ /* 0x002fd00000000808 */
[----:B------:R-:W-:-:S08]  /*0090*/  DFMA R4, R4, R4, R4 ;  /* 0x000000040404722b */ /* 0x000fd00000000004 */
[----:B------:R-:W-:Y:S02]  /*00a0*/  DFMA R4, R2, R4, R2 ;  /* 0x000000040204722b */ /* 0x000fe40000000002 */
[----:B--2---:R-:W-:Y:S01]  /*00b0*/  DADD R2, -R6, UR4 ;  /* 0x0000000406027e29 */ /* 0x004fe20008000100 */
[----:B------:R-:W-:Y:S01]  /*00c0*/  UMOV UR4, 0x54442eea ;  /* 0x54442eea00047882 */ /* 0x000fe20000000000 */
[----:B------:R-:W-:-:S04]  /*00d0*/  UMOV UR5, 0x400921fb ;  /* 0x400921fb00057882 */ /* 0x000fc80000000000 */
[----:B------:R-:W-:Y:S02]  /*00e0*/  DFMA R6, R4, -R8, 1 ;  /* 0x3ff000000406742b */ /* 0x000fe40000000808 */
[----:B------:R-:W-:-:S06]  /*00f0*/  DMUL R12, R2, UR4 ;  /* 0x00000004020c7c28 */ /* 0x000fcc0008000000 */
[----:B------:R-:W-:-:S04]  /*0100*/  DFMA R6, R4, R6, R4 ;  /* 0x000000060406722b */ /* 0x000fc80000000004 */
[----:B------:R-:W-:-:S04]  /*0110*/  FSETP.GEU.AND P1, PT, |R13|, 6.5827683646048100446e-37, PT ;  /* 0x036000000d00780b */ /* 0x000fc80003f2e200 */
[----:B------:R-:W-:-:S08]  /*0120*/  DMUL R2, R12, R6 ;  /* 0x000000060c027228 */ /* 0x000fd00000000000 */
[----:B------:R-:W-:-:S08]  /*0130*/  DFMA R4, R2, -180, R12 ;  /* 0xc06680000204782b */ /* 0x000fd0000000000c */
[----:B------:R-:W-:-:S10]  /*0140*/  DFMA R2, R6, R4, R2 ;  /* 0x000000040602722b */ /* 0x000fd40000000002 */
[----:B------:R-:W-:-:S05]  /*0150*/  FFMA R0, RZ, 3.6015625, R3 ;  /* 0x40668000ff007823 */ /* 0x000fca0000000003 */
[----:B------:R-:W-:-:S13]  /*0160*/  FSETP.GT.AND P0, PT, |R0|, 1.469367938527859385e-39, PT ;  /* 0x001000000000780b */ /* 0x000fda0003f04200 */
[----:B------:R-:W-:Y:S05]  /*0170*/  @P0 BRA P1, `(.L_x_0) ;  /* 0x0000000000180947 */ /* 0x000fea0000800000 */
[----:B------:R-:W-:Y:S01]  /*0180*/  IMAD.MOV.U32 R16, RZ, RZ, RZ ;  /* 0x000000ffff107224 */ /* 0x000fe200078e00ff */
[----:B------:R-:W-:Y:S01]  /*0190*/  MOV R0, 0x1c0 ;  /* 0x000001c000007802 */ /* 0x000fe20000000f00 */
[----:B------:R-:W-:-:S07]  /*01a0*/  IMAD.MOV.U32 R17, RZ, RZ, 0x40668000 ;  /* 0x40668000ff117424 */ /* 0x000fce00078e00ff */
[----:B------:R-:W-:Y:S05]  /*01b0*/  CALL.REL.NOINC `($__internal_0_$__cuda_sm20_div_rn_f64_full) ;  /* 0x0000001c00b87944 */ /* 0x000fea0003c00000 */
[----:B------:R-:W-:Y:S02]  /*01c0*/  IMAD.MOV.U32 R2, RZ, RZ, R4 ;  /* 0x000000ffff027224 */ /* 0x000fe400078e0004 */
[----:B------:R-:W-:-:S07]  /*01d0*/  IMAD.MOV.U32 R3, RZ, RZ, R5 ;  /* 0x000000ffff037224 */ /* 0x000fce00078e0005 */
.L_x_0:
[----:B------:R-:W-:Y:S01]  /*01e0*/  DMUL R8, R2, 0.5 ;  /* 0x3fe0000002087828 */ /* 0x000fe20000000000 */
[----:B------:R-:W0:Y:S07]  /*01f0*/  LDCU.64 UR6, c[0x0][0x358] ;  /* 0x00006b00ff0677ac */ /* 0x000e2e0008000a00 */
[----:B------:R-:W-:-:S14]  /*0200*/  DSETP.NEU.AND P0, PT, |R8|, +INF , PT ;  /* 0x7ff000000800742a */ /* 0x000fdc0003f0d200 */
[----:B------:R-:W-:Y:S01]  /*0210*/  @!P0 DMUL R2, RZ, R8 ;  /* 0x00000008ff028228 */ /* 0x000fe20000000000 */
[----:B------:R-:W-:Y:S01]  /*0220*/  @!P0 IMAD.MOV.U32 R0, RZ, RZ, RZ ;  /* 0x000000ffff008224 */ /* 0x000fe200078e00ff */
[----:B0-----:R-:W-:Y:S09]  /*0230*/  @!P0 BRA `(.L_x_1) ;  /* 0x00000000005c8947 */ /* 0x001ff20003800000 */
[----:B------:R-:W-:Y:S01]  /*0240*/  UMOV UR4, 0x6dc9c883 ;  /* 0x6dc9c88300047882 */ /* 0x000fe20000000000 */
[----:B------:R-:W-:Y:S01]  /*0250*/  UMOV UR5, 0x3fe45f30 ;  /* 0x3fe45f3000057882 */ /* 0x000fe20000000000 */
[C---:B------:R-:W-:Y:S02]  /*0260*/  DSETP.GE.AND P0, PT, |R8|.reuse, 2.14748364800000000000e+09, PT ;  /* 0x41e000000800742a */ /* 0x040fe40003f06200 */
[----:B------:R-:W-:Y:S01]  /*0270*/  DMUL R4, R8, UR4 ;  /* 0x0000000408047c28 */ /* 0x000fe20008000000 */
[----:B------:R-:W-:Y:S01]  /*0280*/  UMOV UR4, 0x54442d18 ;  /* 0x54442d1800047882 */ /* 0x000fe20000000000 */
[----:B------:R-:W-:-:S04]  /*0290*/  UMOV UR5, 0x3ff921fb ;  /* 0x3ff921fb00057882 */ /* 0x000fc80000000000 */
[----:B------:R-:W0:Y:S08]  /*02a0*/  F2I.F64 R0, R4 ;  /* 0x0000000400007311 */ /* 0x000e300000301100 */
[----:B0-----:R-:W0:Y:S02]  /*02b0*/  I2F.F64 R2, R0 ;  /* 0x0000000000027312 */ /* 0x001e240000201c00 */
[----:B0-----:R-:W-:Y:S01]  /*02c0*/  DFMA R6, R2, -UR4, R8 ;  /* 0x8000000402067c2b */ /* 0x001fe20008000008 */
[----:B------:R-:W-:Y:S01]  /*02d0*/  UMOV UR4, 0x33145c00 ;  /* 0x33145c0000047882 */ /* 0x000fe20000000000 */
[----:B------:R-:W-:-:S06]  /*02e0*/  UMOV UR5, 0x3c91a626 ;  /* 0x3c91a62600057882 */ /* 0x000fcc0000000000 */
[----:B------:R-:W-:Y:S01]  /*02f0*/  DFMA R6, R2, -UR4, R6 ;  /* 0x8000000402067c2b */ /* 0x000fe20008000006 */
[----:B------:R-:W-:Y:S01]  /*0300*/  UMOV UR4, 0x252049c0 ;  /* 0x252049c000047882 */ /* 0x000fe20000000000 */
[----:B------:R-:W-:-:S06]  /*0310*/  UMOV UR5, 0x397b839a ;  /* 0x397b839a00057882 */ /* 0x000fcc0000000000 */
[----:B------:R-:W-:Y:S01]  /*0320*/  DFMA R2, R2, -UR4, R6 ;  /* 0x8000000402027c2b */ /* 0x000fe20008000006 */
[----:B------:R-:W-:Y:S10]  /*0330*/  @!P0 BRA `(.L_x_1) ;  /* 0x00000000001c8947 */ /* 0x000ff40003800000 */
[----:B------:R-:W-:Y:S01]  /*0340*/  IMAD.MOV.U32 R6, RZ, RZ, R8 ;  /* 0x000000ffff067224 */ /* 0x000fe200078e0008 */
[----:B------:R-:W-:Y:S01]  /*0350*/  MOV R0, 0x380 ;  /* 0x0000038000007802 */ /* 0x000fe20000000f00 */
[----:B------:R-:W-:-:S07]  /*0360*/  IMAD.MOV.U32 R3, RZ, RZ, R9 ;  /* 0x000000ffff037224 */ /* 0x000fce00078e0009 */
[----:B------:R-:W-:Y:S05]  /*0370*/  CALL.REL.NOINC `($real$__internal_trig_reduction_slowpathd) ;  /* 0x0000002400587944 */ /* 0x000fea0003c00000 */
[----:B------:R-:W-:Y:S02]  /*0380*/  IMAD.MOV.U32 R0, RZ, RZ, R4 ;  /* 0x000000ffff007224 */ /* 0x000fe400078e0004 */
[----:B------:R-:W-:Y:S02]  /*0390*/  IMAD.MOV.U32 R2, RZ, RZ, R6 ;  /* 0x000000ffff027224 */ /* 0x000fe400078e0006 */
[----:B------:R-:W-:-:S07]  /*03a0*/  IMAD.MOV.U32 R3, RZ, RZ, R7 ;  /* 0x000000ffff037224 */ /* 0x000fce00078e0007 */
.L_x_1:
[----:B------:R-:W0:Y:S01]  /*03b0*/  LDCU.64 UR4, c[0x4][0x8] ;  /* 0x01000100ff0477ac */ /* 0x000e220008000a00 */
[----:B------:R-:W-:-:S05]  /*03c0*/  IMAD.SHL.U32 R4, R0, 0x40, RZ ;  /* 0x0000004000047824 */ /* 0x000fca00078e00ff */
[----:B------:R-:W-:-:S04]  /*03d0*/  LOP3.LUT R4, R4, 0x40, RZ, 0xc0, !PT ;  /* 0x0000004004047812 */ /* 0x000fc800078ec0ff */
[----:B0-----:R-:W-:-:S05]  /*03e0*/  IADD3 R22, P0, PT, R4, UR4, RZ ;  /* 0x0000000404167c10 */ /* 0x001fca000ff1e0ff */
[----:B------:R-:W-:Y:S01]  /*03f0*/  IMAD.X R23, RZ, RZ, UR5, P0 ;  /* 0x00000005ff177e24 */ /* 0x000fe200080e06ff */
[----:B------:R-:W0:Y:S01]  /*0400*/  MUFU.RCP64H R21, 180 ;  /* 0x4066800000157908 */ /* 0x000e220000001800 */
[----:B------:R-:W-:Y:S01]  /*0410*/  LOP3.LUT R16, R0, 0x1, RZ, 0xc0, !PT ;  /* 0x0000000100107812 */ /* 0x000fe200078ec0ff */
[----:B------:R-:W-:Y:S01]  /*0420*/  IMAD.MOV.U32 R24, RZ, RZ, 0x20fd8164 ;  /* 0x20fd8164ff187424 */ /* 0x000fe200078e00ff */
[----:B------:R-:W1:Y:S01]  /*0430*/  LDCU.64 UR4, c[0x0][0x380] ;  /* 0x00007000ff0477ac */ /* 0x000e620008000a00 */
[----:B------:R-:W2:Y:S04]  /*0440*/  LDG.E.128.CONSTANT R12, desc[UR6][R22.64] ;  /* 0x00000006160c7981 */ /* 0x000ea8000c1e9d00 */
[----:B------:R-:W3:Y:S04]  /*0450*/  LDG.E.128.CONSTANT R8, desc[UR6][R22.64+0x10] ;  /* 0x0000100616087981 */ /* 0x000ee8000c1e9d00 */
[----:B------:R0:W4:Y:S01]  /*0460*/  LDG.E.128.CONSTANT R4, desc[UR6][R22.64+0x20] ;  /* 0x0000200616047981 */ /* 0x000122000c1e9d00 */
[----:B------:R-:W-:Y:S01]  /*0470*/  IMAD.MOV.U32 R18, RZ, RZ, 0x3da8ff83 ;  /* 0x3da8ff83ff127424 */ /* 0x000fe200078e00ff */
[----:B------:R-:W-:Y:S01]  /*0480*/  ISETP.NE.U32.AND P0, PT, R16, 0x1, PT ;  /* 0x000000011000780c */ /* 0x000fe20003f05070 */
[----:B------:R-:W-:Y:S01]  /*0490*/  DMUL R16, R2, R2 ;  /* 0x0000000202107228 */ /* 0x000fe20000000000 */
[----:B------:R-:W-:-:S02]  /*04a0*/  IMAD.MOV.U32 R19, RZ, RZ, 0x40668000 ;  /* 0x40668000ff137424 */ /* 0x000fc400078e00ff */
[----:B------:R-:W-:Y:S01]  /*04b0*/  FSEL R24, R24, -8.06006814911005101289e+34, !P0 ;  /* 0xf9785eba18187808 */ /* 0x000fe20004000000 */
[----:B------:R-:W-:Y:S01]  /*04c0*/  IMAD.MOV.U32 R20, RZ, RZ, 0x1 ;  /* 0x00000001ff147424 */ /* 0x000fe200078e00ff */
[----:B------:R-:W-:Y:S01]  /*04d0*/  FSEL R25, -R18, 0.11223486810922622681, !P0 ;  /* 0x3de5db6512197808 */ /* 0x000fe20004000100 */
[----:B------:R-:W-:-:S06]  /*04e0*/  IMAD.MOV.U32 R18, RZ, RZ, 0x0 ;  /* 0x00000000ff127424 */ /* 0x000fcc00078e00ff */
[----:B0-----:R-:W-:-:S08]  /*04f0*/  DFMA R22, R20, -R18, 1 ;  /* 0x3ff000001416742b */ /* 0x001fd00000000812 */
[----:B------:R-:W-:-:S08]  /*0500*/  DFMA R22, R22, R22, R22 ;  /* 0x000000161616722b */ /* 0x000fd00000000016 */
[----:B------:R-:W-:-:S08]  /*0510*/  DFMA R22, R20, R22, R20 ;  /* 0x000000161416722b */ /* 0x000fd00000000014 */
[----:B------:R-:W-:-:S08]  /*0520*/  DFMA R18, R22, -R18, 1 ;  /* 0x3ff000001612742b */ /* 0x000fd00000000812 */
[----:B------:R-:W-:Y:S02]  /*0530*/  DFMA R18, R22, R18, R22 ;  /* 0x000000121612722b */ /* 0x000fe40000000016 */
[----:B--2---:R-:W-:-:S08]  /*0540*/  DFMA R12, R16, R24, R12 ;  /* 0x00000018100c722b */ /* 0x004fd0000000000c */
[----:B------:R-:W-:-:S08]  /*0550*/  DFMA R12, R16, R12, R14 ;  /* 0x0000000c100c722b */ /* 0x000fd0000000000e */
[----:B---3--:R-:W-:Y:S01]  /*0560*/  DFMA R8, R16, R12, R8 ;  /* 0x0000000c1008722b */ /* 0x008fe20000000008 */
[----:B------:R-:W-:Y:S02]  /*0570*/  IMAD.MOV.U32 R12, RZ, RZ, 0x54442eea ;  /* 0x54442eeaff0c7424 */ /* 0x000fe400078e00ff */
[----:B------:R-:W-:-:S05]  /*0580*/  IMAD.MOV.U32 R13, RZ, RZ, 0x400921fb ;  /* 0x400921fbff0d7424 */ /* 0x000fca00078e00ff */
[----:B------:R-:W-:Y:S02]  /*0590*/  DFMA R8, R16, R8, R10 ;  /* 0x000000081008722b */ /* 0x000fe4000000000a */
[----:B-1----:R-:W-:-:S06]  /*05a0*/  DMUL R12, R12, UR4 ;  /* 0x000000040c0c7c28 */ /* 0x002fcc0008000000 */
[----:B----4-:R-:W-:Y:S02]  /*05b0*/  DFMA R4, R16, R8, R4 ;  /* 0x000000081004722b */ /* 0x010fe40000000004 */
[----:B------:R-:W-:Y:S02]  /*05c0*/  DMUL R8, R18, R12 ;  /* 0x0000000c12087228 */ /* 0x000fe40000000000 */
[----:B------:R-:W-:-:S04]  /*05d0*/  FSETP.GEU.AND P2, PT, |R13|, 6.5827683646048100446e-37, PT ;  /* 0x036000000d00780b */ /* 0x000fc80003f4e200 */
[----:B------:R-:W-:-:S08]  /*05e0*/  DFMA R4, R16, R4, R6 ;  /* 0x000000041004722b */ /* 0x000fd00000000006 */
[----:B------:R-:W-:Y:S02]  /*05f0*/  DFMA R6, R4, R2, R2 ;  /* 0x000000020406722b */ /* 0x000fe40000000002 */
[----:B------:R-:W-:Y:S02]  /*0600*/  DFMA R2, R8, -180, R12 ;  /* 0xc06680000802782b */ /* 0x000fe4000000000c */
[----:B------:R-:W-:-:S06]  /*0610*/  DFMA R4, R16, R4, 1 ;  /* 0x3ff000001004742b */ /* 0x000fcc0000000004 */
[----:B------:R-:W-:-:S04]  /*0620*/  DFMA R2, R18, R2, R8 ;  /* 0x000000021202722b */ /* 0x000fc80000000008 */
[----:B------:R-:W-:Y:S02]  /*0630*/  FSEL R6, R4, R6, !P0 ;  /* 0x0000000604067208 */ /* 0x000fe40004000000 */
[----:B------:R-:W-:Y:S02]  /*0640*/  FSEL R7, R5, R7, !P0 ;  /* 0x0000000705077208 */ /* 0x000fe40004000000 */
[----:B------:R-:W-:Y:S02]  /*0650*/  LOP3.LUT P0, RZ, R0, 0x2, RZ, 0xc0, !PT ;  /* 0x0000000200ff7812 */ /* 0x000fe4000780c0ff */
[----:B------:R-:W-:Y:S02]  /*0660*/  FFMA R8, RZ, 3.6015625, R3 ;  /* 0x40668000ff087823 */ /* 0x000fe40000000003 */
[----:B------:R-:W-:-:S03]  /*0670*/  DADD R4, RZ, -R6 ;  /* 0x00000000ff047229 */ /* 0x000fc60000000806 */
[----:B------:R-:W-:-:S07]  /*0680*/  FSETP.GT.AND P1, PT, |R8|, 1.469367938527859385e-39, PT ;  /* 0x001000000800780b */ /* 0x000fce0003f24200 */
[----:B------:R-:W-:Y:S02]  /*0690*/  FSEL R8, R6, R4, !P0 ;  /* 0x0000000406087208 */ /* 0x000fe40004000000 */
[----:B------:R-:W-:-:S04]  /*06a0*/  FSEL R9, R7, R5, !P0 ;  /* 0x0000000507097208 */ /* 0x000fc80004000000 */
[----:B------:R-:W-:Y:S05]  /*06b0*/  @P1 BRA P2, `(.L_x_2) ;  /* 0x0000000000181947 */ /* 0x000fea0001000000 */
[----:B------:R-:W-:Y:S01]  /*06c0*/  IMAD.MOV.U32 R16, RZ, RZ, RZ ;  /* 0x000000ffff107224 */ /* 0x000fe200078e00ff */
[----:B------:R-:W-:Y:S01]  /*06d0*/  MOV R0, 0x700 ;  /* 0x0000070000007802 */ /* 0x000fe20000000f00 */
[----:B------:R-:W-:-:S07]  /*06e0*/  IMAD.MOV.U32 R17, RZ, RZ, 0x40668000 ;  /* 0x40668000ff117424 */ /* 0x000fce00078e00ff */
[----:B------:R-:W-:Y:S05]  /*06f0*/  CALL.REL.NOINC `($__internal_0_$__cuda_sm20_div_rn_f64_full) ;  /* 0x0000001800687944 */ /* 0x000fea0003c00000 */
[----:B------:R-:W-:Y:S02]  /*0700*/  IMAD.MOV.U32 R2, RZ, RZ, R4 ;  /* 0x000000ffff027224 */ /* 0x000fe400078e0004 */
[----:B------:R-:W-:-:S07]  /*0710*/  IMAD.MOV.U32 R3, RZ, RZ, R5 ;  /* 0x000000ffff037224 */ /* 0x000fce00078e0005 */
.L_x_2:
[----:B------:R-:W-:-:S14]  /*0720*/  DSETP.NEU.AND P0, PT, |R2|, +INF , PT ;  /* 0x7ff000000200742a */ /* 0x000fdc0003f0d200 */
[----:B------:R-:W-:Y:S01]  /*0730*/  @!P0 DMUL R10, RZ, R2 ;  /* 0x00000002ff0a8228 */ /* 0x000fe20000000000 */
[----:B------:R-:W-:Y:S01]  /*0740*/  @!P0 IMAD.MOV.U32 R0, RZ, RZ, 0x1 ;  /* 0x00000001ff008424 */ /* 0x000fe200078e00ff */
[----:B------:R-:W-:Y:S09]  /*0750*/  @!P0 BRA `(.L_x_3) ;  /* 0x00000000005c8947 */ /* 0x000ff20003800000 */
        /* <DEDUP_REMOVED lines=17> */
[----:B------:R-:W-:-:S07]  /*0870*/  MOV R0, 0x890 ;  /* 0x0000089000007802 */ /* 0x000fce0000000f00 */
[----:B------:R-:W-:Y:S05]  /*0880*/  CALL.REL.NOINC `($real$__internal_trig_reduction_slowpathd) ;  /* 0x0000002000147944 */ /* 0x000fea0003c00000 */
[----:B------:R-:W-:Y:S02]  /*0890*/  IMAD.MOV.U32 R0, RZ, RZ, R4 ;  /* 0x000000ffff007224 */ /* 0x000fe400078e0004 */
[----:B------:R-:W-:Y:S02]  /*08a0*/  IMAD.MOV.U32 R10, RZ, RZ, R6 ;  /* 0x000000ffff0a7224 */ /* 0x000fe400078e0006 */
[----:B------:R-:W-:-:S07]  /*08b0*/  IMAD.MOV.U32 R11, RZ, RZ, R7 ;  /* 0x000000ffff0b7224 */ /* 0x000fce00078e0007 */
.L_x_4:
[----:B------:R-:W-:-:S07]  /*08c0*/  VIADD R0, R0, 0x1 ;  /* 0x0000000100007836 */ /* 0x000fce0000000000 */
.L_x_3:
        /* <DEDUP_REMOVED lines=12> */
[----:B------:R-:W-:Y:S01]  /*0990*/  ISETP.NE.U32.AND P0, PT, R2, 0x1, PT ;  /* 0x000000010200780c */ /* 0x000fe20003f05070 */
[----:B------:R-:W-:Y:S01]  /*09a0*/  IMAD.MOV.U32 R26, RZ, RZ, 0x20fd8164 ;  /* 0x20fd8164ff1a7424 */ /* 0x000fe200078e00ff */
[----:B------:R-:W-:Y:S01]  /*09b0*/  DMUL R2, R10, R10 ;  /* 0x0000000a0a027228 */ /* 0x000fe20000000000 */
[----:B------:R-:W-:Y:S01]  /*09c0*/  IMAD.MOV.U32 R21, RZ, RZ, 0x40668000 ;  /* 0x40668000ff157424 */ /* 0x000fe200078e00ff */
[----:B------:R-:W-:Y:S01]  /*09d0*/  FSEL R27, -R20, 0.11223486810922622681, !P0 ;  /* 0x3de5db65141b7808 */ /* 0x000fe20004000100 */
[----:B------:R-:W-:Y:S01]  /*09e0*/  IMAD.MOV.U32 R20, RZ, RZ, 0x0 ;  /* 0x00000000ff147424 */ /* 0x000fe200078e00ff */
[----:B------:R-:W-:Y:S01]  /*09f0*/  FSEL R26, R26, -8.06006814911005101289e+34, !P0 ;  /* 0xf9785eba1a1a7808 */ /* 0x000fe20004000000 */
[----:B------:R-:W-:-:S06]  /*0a00*/  IMAD.MOV.U32 R22, RZ, RZ, 0x1 ;  /* 0x00000001ff167424 */ /* 0x000fcc00078e00ff */
[----:B0-----:R-:W-:-:S08]  /*0a10*/  DFMA R24, R22, -R20, 1 ;  /* 0x3ff000001618742b */ /* 0x001fd00000000814 */
[----:B------:R-:W-:-:S08]  /*0a20*/  DFMA R24, R24, R24, R24 ;  /* 0x000000181818722b */ /* 0x000fd00000000018 */
[----:B------:R-:W-:-:S08]  /*0a30*/  DFMA R22, R22, R24, R22 ;  /* 0x000000181616722b */ /* 0x000fd00000000016 */
[----:B------:R-:W-:Y:S02]  /*0a40*/  DFMA R20, R22, -R20, 1 ;  /* 0x3ff000001614742b */ /* 0x000fe40000000814 */
[----:B--2---:R-:W-:-:S08]  /*0a50*/  DFMA R16, R2, R26, R16 ;  /* 0x0000001a0210722b */ /* 0x004fd00000000010 */
[----:B------:R-:W-:-:S08]  /*0a60*/  DFMA R16, R2, R16, R18 ;  /* 0x000000100210722b */ /* 0x000fd00000000012 */
[----:B---3--:R-:W-:-:S08]  /*0a70*/  DFMA R12, R2, R16, R12 ;  /* 0x00000010020c722b */ /* 0x008fd0000000000c */
[----:B------:R-:W-:Y:S01]  /*0a80*/  DFMA R16, R2, R12, R14 ;  /* 0x0000000c0210722b */ /* 0x000fe2000000000e */
[----:B------:R-:W-:Y:S01]  /*0a90*/  IMAD.MOV.U32 R12, RZ, RZ, 0x54442eea ;  /* 0x54442eeaff0c7424 */ /* 0x000fe200078e00ff */
[----:B------:R-:W-:Y:S01]  /*0aa0*/  DFMA R14, R22, R20, R22 ;  /* 0x00000014160e722b */ /* 0x000fe20000000016 */
[----:B------:R-:W-:-:S05]  /*0ab0*/  IMAD.MOV.U32 R13, RZ, RZ, 0x400921fb ;  /* 0x400921fbff0d7424 */ /* 0x000fca00078e00ff */
[----:B----4-:R-:W-:Y:S02]  /*0ac0*/  DFMA R4, R2, R16, R4 ;  /* 0x000000100204722b */ /* 0x010fe40000000004 */
[----:B-1----:R-:W-:-:S06]  /*0ad0*/  DMUL R12, R12, UR4 ;  /* 0x000000040c0c7c28 */ /* 0x002fcc0008000000 */
[----:B------:R-:W-:Y:S02]  /*0ae0*/  DFMA R4, R2, R4, R6 ;  /* 0x000000040204722b */ /* 0x000fe40000000006 */
[----:B------:R-:W-:Y:S02]  /*0af0*/  DMUL R16, R14, R12 ;  /* 0x0000000c0e107228 */ /* 0x000fe40000000000 */
[----:B------:R-:W-:-:S04]  /*0b00*/  FSETP.GEU.AND P2, PT, |R13|, 6.5827683646048100446e-37, PT ;  /* 0x036000000d00780b */ /* 0x000fc80003f4e200 */
        /* <DEDUP_REMOVED lines=19> */
.L_x_5:
[----:B------:R-:W0:Y:S01]  /*0c40*/  LDC.64 R10, c[0x0][0x388] ;  /* 0x0000e200ff0a7b82 */ /* 0x000e220000000a00 */
[----:B------:R-:W0:Y:S01]  /*0c50*/  LDCU.64 UR4, c[0x0][0x398] ;  /* 0x00007300ff0477ac */ /* 0x000e220008000a00 */
[----:B------:R-:W-:-:S14]  /*0c60*/  DSETP.NEU.AND P0, PT, |R2|, +INF , PT ;  /* 0x7ff000000200742a */ /* 0x000fdc0003f0d200 */
[----:B------:R-:W-:Y:S01]  /*0c70*/  @!P0 DMUL R12, RZ, R2 ;  /* 0x00000002ff0c8228 */ /* 0x000fe20000000000 */
[----:B------:R-:W-:Y:S01]  /*0c80*/  @!P0 IMAD.MOV.U32 R0, RZ, RZ, 0x1 ;  /* 0x00000001ff008424 */ /* 0x000fe200078e00ff */
[----:B0-----:R-:W-:Y:S01]  /*0c90*/  DADD R10, -R10, UR4 ;  /* 0x000000040a0a7e29 */ /* 0x001fe20008000100 */
[----:B------:R-:W-:Y:S01]  /*0ca0*/  UMOV UR4, 0x54442eea ;  /* 0x54442eea00047882 */ /* 0x000fe20000000000 */
[----:B------:R-:W-:-:S06]  /*0cb0*/  UMOV UR5, 0x400921fb ;  /* 0x400921fb00057882 */ /* 0x000fcc0000000000 */
[----:B------:R-:W-:Y:S01]  /*0cc0*/  DMUL R10, R10, UR4 ;  /* 0x000000040a0a7c28 */ /* 0x000fe20008000000 */
[----:B------:R-:W-:Y:S10]  /*0cd0*/  @!P0 BRA `(.L_x_6) ;  /* 0x00000000005c8947 */ /* 0x000ff40003800000 */
        /* <DEDUP_REMOVED lines=22> */
.L_x_7:
[----:B------:R-:W-:-:S07]  /*0e40*/  VIADD R0, R0, 0x1 ;  /* 0x0000000100007836 */ /* 0x000fce0000000000 */
.L_x_6:
[----:B------:R-:W0:Y:S01]  /*0e50*/  LDCU.64 UR4, c[0x4][0x8] ;  /* 0x01000100ff0477ac */ /* 0x000e220008000a00 */
[----:B------:R-:W-:-:S05]  /*0e60*/  IMAD.SHL.U32 R2, R0, 0x40, RZ ;  /* 0x0000004000027824 */ /* 0x000fca00078e00ff */
[----:B------:R-:W-:-:S04]  /*0e70*/  LOP3.LUT R2, R2, 0x40, RZ, 0xc0, !PT ;  /* 0x0000004002027812 */ /* 0x000fc800078ec0ff */
[----:B0-----:R-:W-:-:S05]  /*0e80*/  IADD3 R24, P0, PT, R2, UR4, RZ ;  /* 0x0000000402187c10 */ /* 0x001fca000ff1e0ff */
[----:B------:R-:W-:-:S05]  /*0e90*/  IMAD.X R25, RZ, RZ, UR5, P0 ;  /* 0x00000005ff197e24 */ /* 0x000fca00080e06ff */
[----:B------:R-:W2:Y:S04]  /*0ea0*/  LDG.E.128.CONSTANT R4, desc[UR6][R24.64] ;  /* 0x0000000618047981 */ /* 0x000ea8000c1e9d00 */
[----:B------:R-:W3:Y:S04]  /*0eb0*/  LDG.E.128.CONSTANT R16, desc[UR6][R24.64+0x10] ;  /* 0x0000100618107981 */ /* 0x000ee8000c1e9d00 */
[----:B------:R0:W4:Y:S01]  /*0ec0*/  LDG.E.128.CONSTANT R20, desc[UR6][R24.64+0x20] ;  /* 0x0000200618147981 */ /* 0x000122000c1e9d00 */
[----:B------:R-:W-:Y:S01]  /*0ed0*/  LOP3.LUT R2, R0, 0x1, RZ, 0xc0, !PT ;  /* 0x0000000100027812 */ /* 0x000fe200078ec0ff */
[----:B------:R-:W-:Y:S01]  /*0ee0*/  IMAD.MOV.U32 R26, RZ, RZ, 0x20fd8164 ;  /* 0x20fd8164ff1a7424 */ /* 0x000fe200078e00ff */
[----:B------:R-:W-:Y:S01]  /*0ef0*/  FSETP.GEU.AND P1, PT, |R11|, 6.5827683646048100446e-37, PT ;  /* 0x036000000b00780b */ /* 0x000fe20003f2e200 */
[----:B------:R-:W-:Y:S01]  /*0f00*/  IMAD.MOV.U32 R27, RZ, RZ, 0x3da8ff83 ;  /* 0x3da8ff83ff1b7424 */ /* 0x000fe200078e00ff */
[----:B------:R-:W-:Y:S01]  /*0f10*/  ISETP.NE.U32.AND P0, PT, R2, 0x1, PT ;  /* 0x000000010200780c */ /* 0x000fe20003f05070 */
[----:B------:R-:W-:-:S03]  /*0f20*/  DMUL R2, R12, R12 ;  /* 0x0000000c0c027228 */ /* 0x000fc60000000000 */
[----:B------:R-:W-:Y:S02]  /*0f30*/  FSEL R26, R26, -8.06006814911005101289e+34, !P0 ;  /* 0xf9785eba1a1a7808 */ /* 0x000fe40004000000 */
[----:B------:R-:W-:-:S06]  /*0f40*/  FSEL R27, -R27, 0.11223486810922622681, !P0 ;  /* 0x3de5db651b1b7808 */ /* 0x000fcc0004000100 */
[----:B--2---:R-:W-:Y:S01]  /*0f50*/  DFMA R26, R2, R26, R4 ;  /* 0x0000001a021a722b */ /* 0x004fe20000000004 */
[----:B------:R-:W0:Y:S01]  /*0f60*/  MUFU.RCP64H R5, 180 ;  /* 0x4066800000057908 */ /* 0x000e220000001800 */
[----:B------:R-:W-:-:S06]  /*0f70*/  IMAD.MOV.U32 R4, RZ, RZ, 0x1 ;  /* 0x00000001ff047424 */ /* 0x000fcc00078e00ff */
[----:B------:R-:W-:Y:S01]  /*0f80*/  DFMA R26, R2, R26, R6 ;  /* 0x0000001a021a722b */ /* 0x000fe20000000006 */
[----:B------:R-:W-:Y:S02]  /*0f90*/  IMAD.MOV.U32 R6, RZ, RZ, 0x0 ;  /* 0x00000000ff067424 */ /* 0x000fe400078e00ff */
[----:B------:R-:W-:-:S05]  /*0fa0*/  IMAD.MOV.U32 R7, RZ, RZ, 0x40668000 ;  /* 0x40668000ff077424 */ /* 0x000fca00078e00ff */
[----:B---3--:R-:W-:Y:S02]  /*0fb0*/  DFMA R16, R2, R26, R16 ;  /* 0x0000001a0210722b */ /* 0x008fe40000000010 */
[----:B0-----:R-:W-:-:S06]  /*0fc0*/  DFMA R24, R4, -R6, 1 ;  /* 0x3ff000000418742b */ /* 0x001fcc0000000806 */
[----:B------:R-:W-:Y:S02]  /*0fd0*/  DFMA R16, R2, R16, R18 ;  /* 0x000000100210722b */ /* 0x000fe40000000012 */
[----:B------:R-:W-:-:S06]  /*0fe0*/  DFMA R24, R24, R24, R24 ;  /* 0x000000181818722b */ /* 0x000fcc0000000018 */
[----:B----4-:R-:W-:Y:S02]  /*0ff0*/  DFMA R16, R2, R16, R20 ;  /* 0x000000100210722b */ /* 0x010fe40000000014 */
[----:B------:R-:W-:-:S06]  /*1000*/  DFMA R4, R4, R24, R4 ;  /* 0x000000180404722b */ /* 0x000fcc0000000004 */
[----:B------:R-:W-:Y:S02]  /*1010*/  DFMA R16, R2, R16, R22 ;  /* 0x000000100210722b */ /* 0x000fe40000000016 */
[----:B------:R-:W-:-:S06]  /*1020*/  DFMA R6, R4, -R6, 1 ;  /* 0x3ff000000406742b */ /* 0x000fcc0000000806 */
[----:B------:R-:W-:Y:S02]  /*1030*/  DFMA R12, R16, R12, R12 ;  /* 0x0000000c100c722b */ /* 0x000fe4000000000c */
[----:B------:R-:W-:Y:S02]  /*1040*/  DFMA R2, R2, R16, 1 ;  /* 0x3ff000000202742b */ /* 0x000fe40000000010 */
[----:B------:R-:W-:-:S08]  /*1050*/  DFMA R4, R4, R6, R4 ;  /* 0x000000060404722b */ /* 0x000fd00000000004 */
[----:B------:R-:W-:Y:S01]  /*1060*/  DMUL R6, R4, R10 ;  /* 0x0000000a04067228 */ /* 0x000fe20000000000 */
[----:B------:R-:W-:Y:S02]  /*1070*/  FSEL R12, R2, R12, !P0 ;  /* 0x0000000c020c7208 */ /* 0x000fe40004000000 */
[----:B------:R-:W-:Y:S02]  /*1080*/  FSEL R13, R3, R13, !P0 ;  /* 0x0000000d030d7208 */ /* 0x000fe40004000000 */
[----:B------:R-:W-:-:S03]  /*1090*/  LOP3.LUT P0, RZ, R0, 0x2, RZ, 0xc0, !PT ;  /* 0x0000000200ff7812 */ /* 0x000fc6000780c0ff */
[----:B------:R-:W-:-:S08]  /*10a0*/  DFMA R16, R6, -180, R10 ;  /* 0xc06680000610782b */ /* 0x000fd0000000000a */
[----:B------:R-:W-:Y:S02]  /*10b0*/  DFMA R2, R4, R16, R6 ;  /* 0x000000100402722b */ /* 0x000fe40000000006 */
[----:B------:R-:W-:-:S08]  /*10c0*/  DADD R4, RZ, -R12 ;  /* 0x00000000ff047229 */ /* 0x000fd0000000080c */
[----:B------:R-:W-:Y:S02]  /*10d0*/  FFMA R0, RZ, 3.6015625, R3 ;  /* 0x40668000ff007823 */ /* 0x000fe40000000003 */
[----:B------:R-:W-:Y:S02]  /*10e0*/  FSEL R4, R12, R4, !P0 ;  /* 0x000000040c047208 */ /* 0x000fe40004000000 */
[----:B------:R-:W-:Y:S02]  /*10f0*/  FSEL R5, R13, R5, !P0 ;  /* 0x000000050d057208 */ /* 0x000fe40004000000 */
[----:B------:R-:W-:-:S04]  /*1100*/  FSETP.GT.AND P0, PT, |R0|, 1.469367938527859385e-39, PT ;  /* 0x001000000000780b */ /* 0x000fc80003f04200 */
[----:B------:R-:W-:-:S09]  /*1110*/  DMUL R14, R14, R4 ;  /* 0x000000040e0e7228 */ /* 0x000fd20000000000 */
[----:B------:R-:W-:Y:S05]  /*1120*/  @P0 BRA P1, `(.L_x_8) ;  /* 0x0000000000200947 */ /* 0x000fea0000800000 */
[----:B------:R-:W-:Y:S01]  /*1130*/  IMAD.MOV.U32 R12, RZ, RZ, R10 ;  /* 0x000000ffff0c7224 */ /* 0x000fe200078e000a */
[----:B------:R-:W-:Y:S01]  /*1140*/  MOV R0, 0x1190 ;  /* 0x0000119000007802 */ /* 0x000fe20000000f00 */
[----:B------:R-:W-:Y:S02]  /*1150*/  IMAD.MOV.U32 R13, RZ, RZ, R11 ;  /* 0x000000ffff0d7224 */ /* 0x000fe400078e000b */
[----:B------:R-:W-:Y:S02]  /*1160*/  IMAD.MOV.U32 R16, RZ, RZ, RZ ;  /* 0x000000ffff107224 */ /* 0x000fe400078e00ff */
[----:B------:R-:W-:-:S07]  /*1170*/  IMAD.MOV.U32 R17, RZ, RZ, 0x40668000 ;  /* 0x40668000ff117424 */ /* 0x000fce00078e00ff */
[----:B------:R-:W-:Y:S05]  /*1180*/  CALL.REL.NOINC `($__internal_0_$__cuda_sm20_div_rn_f64_full) ;  /* 0x0000000c00c47944 */ /* 0x000fea0003c00000 */
[----:B------:R-:W-:Y:S02]  /*1190*/  IMAD.MOV.U32 R2, RZ, RZ, R4 ;  /* 0x000000ffff027224 */ /* 0x000fe400078e0004 */
[----:B------:R-:W-:-:S07]  /*11a0*/  IMAD.MOV.U32 R3, RZ, RZ, R5 ;  /* 0x000000ffff037224 */ /* 0x000fce00078e0005 */
.L_x_8:
[----:B------:R-:W-:-:S08]  /*11b0*/  DMUL R10, R2, 0.5 ;  /* 0x3fe00000020a7828 */ /* 0x000fd00000000000 */
[----:B------:R-:W-:-:S14]  /*11c0*/  DSETP.NEU.AND P0, PT, |R10|, +INF , PT ;  /* 0x7ff000000a00742a */ /* 0x000fdc0003f0d200 */
[----:B------:R-:W-:Y:S01]  /*11d0*/  @!P0 DMUL R2, RZ, R10 ;  /* 0x0000000aff028228 */ /* 0x000fe20000000000 */
[----:B------:R-:W-:Y:S01]  /*11e0*/  @!P0 IMAD.MOV.U32 R0, RZ, RZ, RZ ;  /* 0x000000ffff008224 */ /* 0x000fe200078e00ff */
        /* <DEDUP_REMOVED lines=24> */
.L_x_9:
[----:B------:R-:W0:Y:S01]  /*1370*/  LDCU.64 UR4, c[0x4][0x8] ;  /* 0x01000100ff0477ac */ /* 0x000e220008000a00 */
[----:B------:R-:W-:-:S05]  /*1380*/  IMAD.SHL.U32 R4, R0, 0x40, RZ ;  /* 0x0000004000047824 */ /* 0x000fca00078e00ff */
[----:B------:R-:W-:-:S04]  /*1390*/  LOP3.LUT R4, R4, 0x40, RZ, 0xc0, !PT ;  /* 0x0000004004047812 */ /* 0x000fc800078ec0ff */
[----:B0-----:R-:W-:-:S05]  /*13a0*/  IADD3 R12, P0, PT, R4, UR4, RZ ;  /* 0x00000004040c7c10 */ /* 0x001fca000ff1e0ff */
[----:B------:R-:W-:-:S05]  /*13b0*/  IMAD.X R13, RZ, RZ, UR5, P0 ;  /* 0x00000005ff0d7e24 */ /* 0x000fca00080e06ff */
[----:B------:R-:W2:Y:S04]  /*13c0*/  LDG.E.128.CONSTANT R4, desc[UR6][R12.64] ;  /* 0x000000060c047981 */ /* 0x000ea8000c1e9d00 */
[----:B------:R-:W3:Y:S04]  /*13d0*/  LDG.E.128.CONSTANT R16, desc[UR6][R12.64+0x10] ;  /* 0x000010060c107981 */ /* 0x000ee8000c1e9d00 */
[----:B------:R-:W4:Y:S01]  /*13e0*/  LDG.E.128.CONSTANT R20, desc[UR6][R12.64+0x20] ;  /* 0x000020060c147981 */ /* 0x000f22000c1e9d00 */
[----:B------:R-:W-:Y:S01]  /*13f0*/  LOP3.LUT R10, R0, 0x1, RZ, 0xc0, !PT ;  /* 0x00000001000a7812 */ /* 0x000fe200078ec0ff */
[----:B------:R-:W-:-:S02]  /*1400*/  IMAD.MOV.U32 R24, RZ, RZ, 0x20fd8164 ;  /* 0x20fd8164ff187424 */ /* 0x000fc400078e00ff */
[----:B------:R-:W-:Y:S01]  /*1410*/  IMAD.MOV.U32 R25, RZ, RZ, 0x3da8ff83 ;  /* 0x3da8ff83ff197424 */ /* 0x000fe200078e00ff */
[----:B------:R-:W-:Y:S01]  /*1420*/  ISETP.NE.U32.AND P0, PT, R10, 0x1, PT ;  /* 0x000000010a00780c */ /* 0x000fe20003f05070 */
[----:B------:R-:W-:-:S03]  /*1430*/  DMUL R10, R2, R2 ;  /* 0x00000002020a7228 */ /* 0x000fc60000000000 */
[----:B------:R-:W-:Y:S02]  /*1440*/  FSEL R24, R24, -8.06006814911005101289e+34, !P0 ;  /* 0xf9785eba18187808 */ /* 0x000fe40004000000 */
[----:B------:R-:W-:-:S06]  /*1450*/  FSEL R25, -R25, 0.11223486810922622681, !P0 ;  /* 0x3de5db6519197808 */ /* 0x000fcc0004000100 */
[----:B--2---:R-:W-:-:S08]  /*1460*/  DFMA R4, R10, R24, R4 ;  /* 0x000000180a04722b */ /* 0x004fd00000000004 */
[----:B------:R-:W-:Y:S01]  /*1470*/  DFMA R4, R10, R4, R6 ;  /* 0x000000040a04722b */ /* 0x000fe20000000006 */
[----:B------:R-:W-:Y:S02]  /*1480*/  IMAD.MOV.U32 R6, RZ, RZ, 0x0 ;  /* 0x00000000ff067424 */ /* 0x000fe400078e00ff */
[----:B------:R-:W-:-:S05]  /*1490*/  IMAD.MOV.U32 R7, RZ, RZ, 0x3fd80000 ;  /* 0x3fd80000ff077424 */ /* 0x000fca00078e00ff */
[----:B---3--:R-:W-:-:S08]  /*14a0*/  DFMA R4, R10, R4, R16 ;  /* 0x000000040a04722b */ /* 0x008fd00000000010 */
[----:B------:R-:W-:-:S08]  /*14b0*/  DFMA R4, R10, R4, R18 ;  /* 0x000000040a04722b */ /* 0x000fd00000000012 */
[----:B----4-:R-:W-:-:S08]  /*14c0*/  DFMA R4, R10, R4, R20 ;  /* 0x000000040a04722b */ /* 0x010fd00000000014 */
[----:B------:R-:W-:-:S08]  /*14d0*/  DFMA R4, R10, R4, R22 ;  /* 0x000000040a04722b */ /* 0x000fd00000000016 */
[----:B------:R-:W-:Y:S02]  /*14e0*/  DFMA R2, R4, R2, R2 ;  /* 0x000000020402722b */ /* 0x000fe40000000002 */
[----:B------:R-:W-:-:S10]  /*14f0*/  DFMA R4, R10, R4, 1 ;  /* 0x3ff000000a04742b */ /* 0x000fd40000000004 */
[----:B------:R-:W-:Y:S02]  /*1500*/  FSEL R4, R4, R2, !P0 ;  /* 0x0000000204047208 */ /* 0x000fe40004000000 */
[----:B------:R-:W-:Y:S02]  /*1510*/  FSEL R5, R5, R3, !P0 ;  /* 0x0000000305057208 */ /* 0x000fe40004000000 */
[----:B------:R-:W-:-:S04]  /*1520*/  LOP3.LUT P0, RZ, R0, 0x2, RZ, 0xc0, !PT ;  /* 0x0000000200ff7812 */ /* 0x000fc8000780c0ff */
[----:B------:R-:W-:-:S10]  /*1530*/  DADD R2, RZ, -R4 ;  /* 0x00000000ff027229 */ /* 0x000fd40000000804 */
[----:B------:R-:W-:Y:S02]  /*1540*/  FSEL R2, R4, R2, !P0 ;  /* 0x0000000204027208 */ /* 0x000fe40004000000 */
[----:B------:R-:W-:-:S06]  /*1550*/  FSEL R3, R5, R3, !P0 ;  /* 0x0000000305037208 */ /* 0x000fcc0004000000 */
[----:B------:R-:W-:-:S08]  /*1560*/  DMUL R14, R14, R2 ;  /* 0x000000020e0e7228 */ /* 0x000fd00000000000 */
[----:B------:R-:W-:-:S08]  /*1570*/  DMUL R14, R2, R14 ;  /* 0x0000000e020e7228 */ /* 0x000fd00000000000 */
[----:B------:R-:W-:-:S06]  /*1580*/  DFMA R8, R8, R8, R14 ;  /* 0x000000080808722b */ /* 0x000fcc000000000e */
[----:B------:R-:W0:Y:S04]  /*1590*/  MUFU.RSQ64H R3, R9 ;  /* 0x0000000900037308 */ /* 0x000e280000001c00 */
[----:B------:R-:W-:-:S05]  /*15a0*/  VIADD R2, R9, 0xfcb00000 ;  /* 0xfcb0000009027836 */ /* 0x000fca0000000000 */
[----:B------:R-:W-:Y:S01]  /*15b0*/  ISETP.GE.U32.AND P0, PT, R2, 0x7ca00000, PT ;  /* 0x7ca000000200780c */ /* 0x000fe20003f06070 */
[----:B0-----:R-:W-:-:S08]  /*15c0*/  DMUL R4, R2, R2 ;  /* 0x0000000202047228 */ /* 0x001fd00000000000 */
[----:B------:R-:W-:-:S08]  /*15d0*/  DFMA R4, R8, -R4, 1 ;  /* 0x3ff000000804742b */ /* 0x000fd00000000804 */
[----:B------:R-:W-:Y:S02]  /*15e0*/  DFMA R6, R4, R6, 0.5 ;  /* 0x3fe000000406742b */ /* 0x000fe40000000006 */
[----:B------:R-:W-:-:S08]  /*15f0*/  DMUL R4, R2, R4 ;  /* 0x0000000402047228 */ /* 0x000fd00000000000 */
[----:B------:R-:W-:-:S08]  /*1600*/  DFMA R6, R6, R4, R2 ;  /* 0x000000040606722b */ /* 0x000fd00000000002 */
[----:B------:R-:W-:Y:S02]  /*1610*/  DMUL R10, R8, R6 ;  /* 0x00000006080a7228 */ /* 0x000fe40000000000 */
[----:B------:R-:W-:Y:S02]  /*1620*/  VIADD R5, R7, 0xfff00000 ;  /* 0xfff0000007057836 */ /* 0x000fe40000000000 */
[----:B------:R-:W-:-:S04]  /*1630*/  IMAD.MOV.U32 R4, RZ, RZ, R6 ;  /* 0x000000ffff047224 */ /* 0x000fc800078e0006 */
[----:B------:R-:W-:-:S08]  /*1640*/  DFMA R12, R10, -R10, R8 ;  /* 0x8000000a0a0c722b */ /* 0x000fd00000000008 */
[----:B------:R-:W-:Y:S01]  /*1650*/  DFMA R26, R12, R4, R10 ;  /* 0x000000040c1a722b */ /* 0x000fe2000000000a */
[----:B------:R-:W-:Y:S10]  /*1660*/  @!P0 BRA `(.L_x_10) ;  /* 0x0000000000208947 */ /* 0x000ff40003800000 */
[----:B------:R-:W-:Y:S01]  /*1670*/  IMAD.MOV.U32 R4, RZ, RZ, R6 ;  /* 0x000000ffff047224 */ /* 0x000fe200078e0006 */
[----:B------:R-:W-:Y:S01]  /*1680*/  MOV R0, 0x16d0 ;  /* 0x000016d000007802 */ /* 0x000fe20000000f00 */
[----:B------:R-:W-:Y:S02]  /*1690*/  IMAD.MOV.U32 R6, RZ, RZ, R12 ;  /* 0x000000ffff067224 */ /* 0x000fe400078e000c */
[----:B------:R-:W-:Y:S02]  /*16a0*/  IMAD.MOV.U32 R7, RZ, RZ, R8 ;  /* 0x000000ffff077224 */ /* 0x000fe400078e0008 */
[----:B------:R-:W-:-:S07]  /*16b0*/  IMAD.MOV.U32 R3, RZ, RZ, R9 ;  /* 0x000000ffff037224 */ /* 0x000fce00078e0009 */
[----:B------:R-:W-:Y:S05]  /*16c0*/  CALL.REL.NOINC `($__internal_1_$__cuda_sm20_dsqrt_rn_f64_mediumpath_v1) ;  /* 0x0000000c00e47944 */ /* 0x000fea0003c00000 */
[----:B------:R-:W-:Y:S02]  /*16d0*/  IMAD.MOV.U32 R26, RZ, RZ, R4 ;  /* 0x000000ffff1a7224 */ /* 0x000fe400078e0004 */
[----:B------:R-:W-:-:S07]  /*16e0*/  IMAD.MOV.U32 R27, RZ, RZ, R5 ;  /* 0x000000ffff1b7224 */ /* 0x000fce00078e0005 */
.L_x_10:
[----:B------:R-:W-:Y:S01]  /*16f0*/  DADD R8, -R8, 1 ;  /* 0x3ff0000008087429 */ /* 0x000fe20000000100 */
[----:B------:R-:W-:Y:S02]  /*1700*/  IMAD.MOV.U32 R6, RZ, RZ, 0x0 ;  /* 0x00000000ff067424 */ /* 0x000fe400078e00ff */
[----:B------:R-:W-:-:S03]  /*1710*/  IMAD.MOV.U32 R7, RZ, RZ, 0x3fd80000 ;  /* 0x3fd80000ff077424 */ /* 0x000fc600078e00ff */
        /* <DEDUP_REMOVED lines=22> */
.L_x_11:
[----:B------:R-:W-:Y:S01]  /*1880*/  DADD R6, -RZ, |R26| ;  /* 0x00000000ff067229 */ /* 0x000fe2000000051a */
[----:B------:R-:W-:Y:S01]  /*1890*/  IMAD.MOV.U32 R2, RZ, RZ, 0x1 ;  /* 0x00000001ff027424 */ /* 0x000fe200078e00ff */
[--C-:B------:R-:W-:Y:S02]  /*18a0*/  DADD R10, -RZ, |R14|.reuse ;  /* 0x00000000ff0a7229 */ /* 0x100fe4000000050e */
[----:B------:R-:W-:-:S08]  /*18b0*/  DSETP.GT.AND P1, PT, |R26|, |R14|, PT ;  /* 0x4000000e1a00722a */ /* 0x000fd00003f24200 */
[----:B------:R-:W-:Y:S02]  /*18c0*/  FSEL R9, R7, R11, P1 ;  /* 0x0000000b07097208 */ /* 0x000fe40000800000 */
[----:B------:R-:W-:Y:S02]  /*18d0*/  FSEL R8, R6, R10, P1 ;  /* 0x0000000a06087208 */ /* 0x000fe40000800000 */
[----:B------:R-:W0:Y:S01]  /*18e0*/  MUFU.RCP64H R3, R9 ;  /* 0x0000000900037308 */ /* 0x000e220000001800 */
[----:B------:R-:W-:Y:S02]  /*18f0*/  FSEL R12, R10, R6, P1 ;  /* 0x000000060a0c7208 */ /* 0x000fe40000800000 */
[----:B------:R-:W-:-:S04]  /*1900*/  FSEL R13, R11, R7, P1 ;  /* 0x000000070b0d7208 */ /* 0x000fc80000800000 */
[----:B------:R-:W-:Y:S01]  /*1910*/  FSETP.GEU.AND P2, PT, |R13|, 6.5827683646048100446e-37, PT ;  /* 0x036000000d00780b */ /* 0x000fe20003f4e200 */
[----:B0-----:R-:W-:-:S08]  /*1920*/  DFMA R4, -R8, R2, 1 ;  /* 0x3ff000000804742b */ /* 0x001fd00000000102 */
[----:B------:R-:W-:-:S08]  /*1930*/  DFMA R4, R4, R4, R4 ;  /* 0x000000040404722b */ /* 0x000fd00000000004 */
[----:B------:R-:W-:-:S08]  /*1940*/  DFMA R4, R2, R4, R2 ;  /* 0x000000040204722b */ /* 0x000fd00000000002 */
[----:B------:R-:W-:-:S08]  /*1950*/  DFMA R2, -R8, R4, 1 ;  /* 0x3ff000000802742b */ /* 0x000fd00000000104 */
[----:B------:R-:W-:-:S08]  /*1960*/  DFMA R2, R4, R2, R4 ;  /* 0x000000020402722b */ /* 0x000fd00000000004 */
[----:B------:R-:W-:-:S08]  /*1970*/  DMUL R4, R2, R12 ;  /* 0x0000000c02047228 */ /* 0x000fd00000000000 */
[----:B------:R-:W-:-:S08]  /*1980*/  DFMA R6, -R8, R4, R12 ;  /* 0x000000040806722b */ /* 0x000fd0000000010c */
[----:B------:R-:W-:-:S10]  /*1990*/  DFMA R2, R2, R6, R4 ;  /* 0x000000060202722b */ /* 0x000fd40000000004 */
[----:B------:R-:W-:-:S05]  /*19a0*/  FFMA R0, RZ, R9, R3 ;  /* 0x00000009ff007223 */ /* 0x000fca0000000003 */
[----:B------:R-:W-:-:S13]  /*19b0*/  FSETP.GT.AND P0, PT, |R0|, 1.469367938527859385e-39, PT ;  /* 0x001000000000780b */ /* 0x000fda0003f04200 */
[----:B------:R-:W-:Y:S05]  /*19c0*/  @P0 BRA P2, `(.L_x_12) ;  /* 0x0000000000180947 */ /* 0x000fea0001000000 */
[----:B------:R-:W-:Y:S01]  /*19d0*/  IMAD.MOV.U32 R16, RZ, RZ, R8 ;  /* 0x000000ffff107224 */ /* 0x000fe200078e0008 */
[----:B------:R-:W-:Y:S01]  /*19e0*/  MOV R0, 0x1a10 ;  /* 0x00001a1000007802 */ /* 0x000fe20000000f00 */
[----:B------:R-:W-:-:S07]  /*19f0*/  IMAD.MOV.U32 R17, RZ, RZ, R9 ;  /* 0x000000ffff117224 */ /* 0x000fce00078e0009 */
[----:B------:R-:W-:Y:S05]  /*1a00*/  CALL.REL.NOINC `($__internal_0_$__cuda_sm20_div_rn_f64_full) ;  /* 0x0000000400a47944 */ /* 0x000fea0003c00000 */
[----:B------:R-:W-:Y:S02]  /*1a10*/  IMAD.MOV.U32 R2, RZ, RZ, R4 ;  /* 0x000000ffff027224 */ /* 0x000fe400078e0004 */
[----:B------:R-:W-:-:S07]  /*1a20*/  IMAD.MOV.U32 R3, RZ, RZ, R5 ;  /* 0x000000ffff037224 */ /* 0x000fce00078e0005 */
.L_x_12:
[----:B------:R-:W-:Y:S01]  /*1a30*/  DMUL R4, R2, R2 ;  /* 0x0000000202047228 */ /* 0x000fe20000000000 */
[----:B------:R-:W-:Y:S01]  /*1a40*/  IMAD.MOV.U32 R6, RZ, RZ, -0x2449a4b7 ;  /* 0xdbb65b49ff067424 */ /* 0x000fe200078e00ff */
[----:B------:R-:W-:Y:S01]  /*1a50*/  UMOV UR4, 0x2a25ff7e ;  /* 0x2a25ff7e00047882 */ /* 0x000fe20000000000 */
[----:B------:R-:W-:Y:S01]  /*1a60*/  IMAD.MOV.U32 R7, RZ, RZ, 0x3f2d3b63 ;  /* 0x3f2d3b63ff077424 */ /* 0x000fe200078e00ff */
[----:B------:R-:W-:-:S05]  /*1a70*/  UMOV UR5, 0x3ef53e1d ;  /* 0x3ef53e1d00057882 */ /* 0x000fca0000000000 */
[----:B------:R-:W-:Y:S01]  /*1a80*/  DFMA R6, R4, -UR4, R6 ;  /* 0x8000000404067c2b */ /* 0x000fe20008000006 */
[----:B------:R-:W-:Y:S01]  /*1a90*/  UMOV UR4, 0x8dde082e ;  /* 0x8dde082e00047882 */ /* 0x000fe20000000000 */
[----:B------:R-:W-:-:S06]  /*1aa0*/  UMOV UR5, 0x3f531278 ;  /* 0x3f53127800057882 */ /* 0x000fcc0000000000 */
[----:B------:R-:W-:Y:S01]  /*1ab0*/  DFMA R6, R4, R6, -UR4 ;  /* 0x8000000404067e2b */ /* 0x000fe20008000006 */
[----:B------:R-:W-:Y:S01]  /*1ac0*/  UMOV UR4, 0xc8249315 ;  /* 0xc824931500047882 */ /* 0x000fe20000000000 */
[----:B------:R-:W-:-:S06]  /*1ad0*/  UMOV UR5, 0x3f6f9690 ;  /* 0x3f6f969000057882 */ /* 0x000fcc0000000000 */
[----:B------:R-:W-:Y:S01]  /*1ae0*/  DFMA R6, R4, R6, UR4 ;  /* 0x0000000404067e2b */ /* 0x000fe20008000006 */
        /* <DEDUP_REMOVED lines=44> */
[----:B------:R-:W-:-:S08]  /*1db0*/  DFMA R6, R4, R6, -UR4 ;  /* 0x8000000404067e2b */ /* 0x000fd00008000006 */
[----:B------:R-:W-:-:S08]  /*1dc0*/  DMUL R6, R4, R6 ;  /* 0x0000000604067228 */ /* 0x000fd00000000000 */
[----:B------:R-:W-:Y:S01]  /*1dd0*/  DFMA R6, R6, R2, R2 ;  /* 0x000000020606722b */ /* 0x000fe20000000002 */
[----:B------:R-:W-:Y:S10]  /*1de0*/  @!P1 BRA `(.L_x_13) ;  /* 0x0000000000209947 */ /* 0x000ff40003800000 */
[----:B------:R-:W-:Y:S01]  /*1df0*/  DADD R2, -RZ, -R6 ;  /* 0x00000000ff027229 */ /* 0x000fe20000000906 */
[----:B------:R-:W-:Y:S01]  /*1e00*/  ISETP.GE.AND P0, PT, R15, RZ, PT ;  /* 0x000000ff0f00720c */ /* 0x000fe20003f06270 */
[----:B------:R-:W-:Y:S01]  /*1e10*/  UMOV UR4, 0x54442d18 ;  /* 0x54442d1800047882 */ /* 0x000fe20000000000 */
[----:B------:R-:W-:-:S07]  /*1e20*/  UMOV UR5, 0x3ff921fb ;  /* 0x3ff921fb00057882 */ /* 0x000fce0000000000 */
[----:B------:R-:W-:Y:S02]  /*1e30*/  FSEL R2, R6, R2, !P0 ;  /* 0x0000000206027208 */ /* 0x000fe40004000000 */
[----:B------:R-:W-:-:S06]  /*1e40*/  FSEL R3, R7, R3, !P0 ;  /* 0x0000000307037208 */ /* 0x000fcc0004000000 */
[----:B------:R-:W-:Y:S01]  /*1e50*/  DADD R2, R2, UR4 ;  /* 0x0000000402027e29 */ /* 0x000fe20008000000 */
[----:B------:R-:W-:Y:S10]  /*1e60*/  BRA `(.L_x_14) ;  /* 0x0000000000187947 */ /* 0x000ff40003800000 */
.L_x_13:
[----:B------:R-:W-:Y:S01]  /*1e70*/  UMOV UR4, 0x54442d18 ;  /* 0x54442d1800047882 */ /* 0x000fe20000000000 */
[----:B------:R-:W-:Y:S01]  /*1e80*/  UMOV UR5, 0x400921fb ;  /* 0x400921fb00057882 */ /* 0x000fe20000000000 */
[----:B------:R-:W-:Y:S01]  /*1e90*/  ISETP.GE.AND P0, PT, R15, RZ, PT ;  /* 0x000000ff0f00720c */ /* 0x000fe20003f06270 */
[----:B------:R-:W-:-:S10]  /*1ea0*/  DADD R2, -R6, UR4 ;  /* 0x0000000406027e29 */ /* 0x000fd40008000100 */
[----:B------:R-:W-:Y:S02]  /*1eb0*/  FSEL R2, R2, R6, !P0 ;  /* 0x0000000602027208 */ /* 0x000fe40004000000 */
[----:B------:R-:W-:-:S07]  /*1ec0*/  FSEL R3, R3, R7, !P0 ;  /* 0x0000000703037208 */ /* 0x000fce0004000000 */
.L_x_14:
[----:B------:R-:W0:Y:S01]  /*1ed0*/  S2R R0, SR_TID.X ;  /* 0x0000000000007919 */ /* 0x000e220000002100 */
[----:B------:R-:W-:-:S14]  /*1ee0*/  DSETP.NEU.AND P1, PT, R8, RZ, PT ;  /* 0x000000ff0800722a */ /* 0x000fdc0003f2d000 */
[----:B------:R-:W-:Y:S02]  /*1ef0*/  @!P1 FSEL R4, RZ, 3.37028055040000000000e+12, P0 ;  /* 0x54442d18ff049808 */ /* 0x000fe40000000000 */
[----:B------:R-:W-:Y:S01]  /*1f00*/  @!P1 FSEL R5, RZ, 2.1426990032196044922, P0 ;  /* 0x400921fbff059808 */ /* 0x000fe20000000000 */
[----:B------:R-:W-:Y:S06]  /*1f10*/  @!P1 BRA `(.L_x_15) ;  /* 0x00000000001c9947 */ /* 0x000fec0003800000 */
[----:B------:R-:W-:Y:S01]  /*1f20*/  IMAD.MOV.U32 R5, RZ, RZ, 0x7f3321d2 ;  /* 0x7f3321d2ff057424 */ /* 0x000fe200078e00ff */
[----:B------:R-:W-:Y:S01]  /*1f30*/  DSETP.NEU.AND P1, PT, |R14|, |R26|, PT ;  /* 0x4000001a0e00722a */ /* 0x000fe20003f2d200 */
[----:B------:R-:W-:-:S03]  /*1f40*/  IMAD.MOV.U32 R7, RZ, RZ, 0x4002d97c ;  /* 0x4002d97cff077424 */ /* 0x000fc600078e00ff */
[----:B------:R-:W-:Y:S02]  /*1f50*/  FSEL R5, R5, 3.37028055040000000000e+12, !P0 ;  /* 0x54442d1805057808 */ /* 0x000fe40004000000 */
[----:B------:R-:W-:Y:S02]  /*1f60*/  FSEL R7, R7, 1.8213495016098022461, !P0 ;  /* 0x3fe921fb07077808 */ /* 0x000fe40004000000 */
[----:B------:R-:W-:Y:S02]  /*1f70*/  FSEL R4, R5, R2, !P1 ;  /* 0x0000000205047208 */ /* 0x000fe40004800000 */
[----:B------:R-:W-:-:S07]  /*1f80*/  FSEL R5, R7, R3, !P1 ;  /* 0x0000000307057208 */ /* 0x000fce0004800000 */
.L_x_15:
[----:B------:R-:W1:Y:S01]  /*1f90*/  S2UR UR5, SR_CTAID.X ;  /* 0x00000000000579c3 */ /* 0x000e620000002500 */
[----:B------:R-:W1:Y:S01]  /*1fa0*/  LDCU UR4, c[0x0][0x360] ;  /* 0x00006c00ff0477ac */ /* 0x000e620008000800 */
[----:B0-----:R-:W-:Y:S01]  /*1fb0*/  IMAD.MOV R0, RZ, RZ, -R0 ;  /* 0x000000ffff007224 */ /* 0x001fe200078e0a00 */
[----:B------:R-:W-:Y:S01]  /*1fc0*/  DADD R14, |R14|, |R26| ;  /* 0x000000000e0e7229 */ /* 0x000fe2000000061a */
[----:B------:R-:W-:-:S07]  /*1fd0*/  LOP3.LUT R27, R5, 0x80000000, R27, 0xb8, !PT ;  /* 0x80000000051b7812 */ /* 0x000fce00078eb81b */
[----:B------:R-:W-:-:S06]  /*1fe0*/  DSETP.NAN.AND P0, PT, R14, R14, PT ;  /* 0x0000000e0e00722a */ /* 0x000fcc0003f08000 */
[----:B------:R-:W-:Y:S02]  /*1ff0*/  FSEL R2, R14, R4, P0 ;  /* 0x000000040e027208 */ /* 0x000fe40000000000 */
[----:B------:R-:W-:Y:S01]  /*2000*/  FSEL R3, R15, R27, P0 ;  /* 0x0000001b0f037208 */ /* 0x000fe20000000000 */
[----:B-1----:R-:W-:-:S06]  /*2010*/  UIMAD UR4, UR4, UR5, URZ ;  /* 0x00000005040472a4 */ /* 0x002fcc000f8e02ff */
[----:B------:R-:W-:-:S13]  /*2020*/  ISETP.NE.AND P1, PT, R0, UR4, PT ;  /* 0x0000000400007c0c */ /* 0x000fda000bf25270 */
[----:B------:R-:W-:Y:S05]  /*2030*/  @P1 EXIT ;  /* 0x000000000000194d */ /* 0x000fea0003800000 */
[----:B------:R-:W0:Y:S01]  /*2040*/  LDC.64 R4, c[0x0][0x3a0] ;  /* 0x0000e800ff047b82 */ /* 0x000e220000000a00 */
[----:B------:R-:W-:-:S08]  /*2050*/  DADD R2, R2, R2 ;  /* 0x0000000002027229 */ /* 0x000fd00000000002 */
[----:B------:R-:W-:-:S08]  /*2060*/  DMUL R2, R2, 6371 ;  /* 0x40b8e30002027828 */ /* 0x000fd00000000000 */
[----:B------:R-:W-:-:S07]  /*2070*/  DMUL R2, R2, 1000 ;  /* 0x408f400002027828 */ /* 0x000fce0000000000 */
[----:B0-----:R-:W-:Y:S01]  /*2080*/  STG.E.64 desc[UR6][R4.64], R2 ;  /* 0x0000000204007986 */ /* 0x001fe2000c101b06 */
[----:B------:R-:W-:Y:S05]  /*2090*/  EXIT ;  /* 0x000000000000794d */ /* 0x000fea0003800000 */
        .weak           $__internal_0_$__cuda_sm20_div_rn_f64_full
        .type           $__internal_0_$__cuda_sm20_div_rn_f64_full,@function
        .size           $__internal_0_$__cuda_sm20_div_rn_f64_full,($__internal_1_$__cuda_sm20_dsqrt_rn_f64_mediumpath_v1 - $__internal_0_$__cuda_sm20_div_rn_f64_full)
$__internal_0_$__cuda_sm20_div_rn_f64_full:
[C---:B------:R-:W-:Y:S01]  /*20a0*/  FSETP.GEU.AND P0, PT, |R17|.reuse, 1.469367938527859385e-39, PT ;  /* 0x001000001100780b */ /* 0x040fe20003f0e200 */
[----:B------:R-:W-:Y:S01]  /*20b0*/  IMAD.MOV.U32 R20, RZ, RZ, 0x1 ;  /* 0x00000001ff147424 */ /* 0x000fe200078e00ff */
[C---:B------:R-:W-:Y:S01]  /*20c0*/  LOP3.LUT R18, R17.reuse, 0x800fffff, RZ, 0xc0, !PT ;  /* 0x800fffff11127812 */ /* 0x040fe200078ec0ff */
[----:B------:R-:W-:Y:S01]  /*20d0*/  IMAD.MOV.U32 R10, RZ, RZ, R12 ;  /* 0x000000ffff0a7224 */ /* 0x000fe200078e000c */
[----:B------:R-:W-:Y:S02]  /*20e0*/  LOP3.LUT R5, R17, 0x7ff00000, RZ, 0xc0, !PT ;  /* 0x7ff0000011057812 */ /* 0x000fe400078ec0ff */
[----:B------:R-:W-:Y:S01]  /*20f0*/  LOP3.LUT R19, R18, 0x3ff00000, RZ, 0xfc, !PT ;  /* 0x3ff0000012137812 */ /* 0x000fe200078efcff */
[----:B------:R-:W-:-:S06]  /*2100*/  IMAD.MOV.U32 R18, RZ, RZ, R16 ;  /* 0x000000ffff127224 */ /* 0x000fcc00078e0010 */
[----:B------:R-:W-:-:S06]  /*2110*/  @!P0 DMUL R18, R16, 8.98846567431157953865e+307 ;  /* 0x7fe0000010128828 */ /* 0x000fcc0000000000 */
[----:B------:R-:W0:Y:S02]  /*2120*/  MUFU.RCP64H R21, R19 ;  /* 0x0000001300157308 */ /* 0x000e240000001800 */
[----:B0-----:R-:W-:-:S08]  /*2130*/  DFMA R2, R20, -R18, 1 ;  /* 0x3ff000001402742b */ /* 0x001fd00000000812 */
[----:B------:R-:W-:-:S08]  /*2140*/  DFMA R2, R2, R2, R2 ;  /* 0x000000020202722b */ /* 0x000fd00000000002 */
[----:B------:R-:W-:Y:S01]  /*2150*/  DFMA R20, R20, R2, R20 ;  /* 0x000000021414722b */ /* 0x000fe20000000014 */
[----:B------:R-:W-:Y:S01]  /*2160*/  LOP3.LUT R2, R13, 0x7ff00000, RZ, 0xc0, !PT ;  /* 0x7ff000000d027812 */ /* 0x000fe200078ec0ff */
[----:B------:R-:W-:-:S03]  /*2170*/  IMAD.MOV.U32 R3, RZ, RZ, 0x1ca00000 ;  /* 0x1ca00000ff037424 */ /* 0x000fc600078e00ff */
[----:B------:R-:W-:Y:S01]  /*2180*/  ISETP.GE.U32.AND P2, PT, R2, R5, PT ;  /* 0x000000050200720c */ /* 0x000fe20003f46070 */
[----:B------:R-:W-:Y:S02]  /*2190*/  IMAD.MOV.U32 R4, RZ, RZ, R2 ;  /* 0x000000ffff047224 */ /* 0x000fe400078e0002 */
[----:B------:R-:W-:Y:S01]  /*21a0*/  DFMA R6, R20, -R18, 1 ;  /* 0x3ff000001406742b */ /* 0x000fe20000000812 */
[----:B------:R-:W-:Y:S02]  /*21b0*/  SEL R11, R3, 0x63400000, !P2 ;  /* 0x63400000030b7807 */ /* 0x000fe40005000000 */
[----:B------:R-:W-:Y:S02]  /*21c0*/  FSETP.GEU.AND P2, PT, |R13|, 1.469367938527859385e-39, PT ;  /* 0x001000000d00780b */ /* 0x000fe40003f4e200 */
[----:B------:R-:W-:-:S03]  /*21d0*/  LOP3.LUT R11, R11, 0x800fffff, R13, 0xf8, !PT ;  /* 0x800fffff0b0b7812 */ /* 0x000fc600078ef80d */
[----:B------:R-:W-:-:S08]  /*21e0*/  DFMA R6, R20, R6, R20 ;  /* 0x000000061406722b */ /* 0x000fd00000000014 */
[----:B------:R-:W-:Y:S05]  /*21f0*/  @P2 BRA `(.L_x_16) ;  /* 0x0000000000202947 */ /* 0x000fea0003800000 */
[----:B------:R-:W-:Y:S01]  /*2200*/  LOP3.LUT R21, R17, 0x7ff00000, RZ, 0xc0, !PT ;  /* 0x7ff0000011157812 */ /* 0x000fe200078ec0ff */
[----:B------:R-:W-:-:S03]  /*2210*/  IMAD.MOV.U32 R20, RZ, RZ, RZ ;  /* 0x000000ffff147224 */ /* 0x000fc600078e00ff */
[----:B------:R-:W-:-:S04]  /*2220*/  ISETP.GE.U32.AND P2, PT, R2, R21, PT ;  /* 0x000000150200720c */ /* 0x000fc80003f46070 */
[----:B------:R-:W-:-:S04]  /*2230*/  SEL R21, R3, 0x63400000, !P2 ;  /* 0x6340000003157807 */ /* 0x000fc80005000000 */
[----:B------:R-:W-:-:S04]  /*2240*/  LOP3.LUT R21, R21, 0x80000000, R13, 0xf8, !PT ;  /* 0x8000000015157812 */ /* 0x000fc800078ef80d */
[----:B------:R-:W-:-:S06]  /*2250*/  LOP3.LUT R21, R21, 0x100000, RZ, 0xfc, !PT ;  /* 0x0010000015157812 */ /* 0x000fcc00078efcff */
[----:B------:R-:W-:-:S10]  /*2260*/  DFMA R10, R10, 2, -R20 ;  /* 0x400000000a0a782b */ /* 0x000fd40000000814 */
[----:B------:R-:W-:-:S07]  /*2270*/  LOP3.LUT R4, R11, 0x7ff00000, RZ, 0xc0, !PT ;  /* 0x7ff000000b047812 */ /* 0x000fce00078ec0ff */
.L_x_16:
[----:B------:R-:W-:Y:S01]  /*2280*/  VIADD R24, R4, 0xffffffff ;  /* 0xffffffff04187836 */ /* 0x000fe20000000000 */
[----:B------:R-:W-:Y:S01]  /*2290*/  @!P0 LOP3.LUT R5, R19, 0x7ff00000, RZ, 0xc0, !PT ;  /* 0x7ff0000013058812 */ /* 0x000fe200078ec0ff */
[----:B------:R-:W-:-:S03]  /*22a0*/  DMUL R20, R6, R10 ;  /* 0x0000000a06147228 */ /* 0x000fc60000000000 */
[----:B------:R-:W-:Y:S01]  /*22b0*/  ISETP.GT.U32.AND P0, PT, R24, 0x7feffffe, PT ;  /* 0x7feffffe1800780c */ /* 0x000fe20003f04070 */
[----:B------:R-:W-:-:S04]  /*22c0*/  VIADD R24, R5, 0xffffffff ;  /* 0xffffffff05187836 */ /* 0x000fc80000000000 */
[----:B------:R-:W-:Y:S01]  /*22d0*/  DFMA R22, R20, -R18, R10 ;  /* 0x800000121416722b */ /* 0x000fe2000000000a */
[----:B------:R-:W-:-:S07]  /*22e0*/  ISETP.GT.U32.OR P0, PT, R24, 0x7feffffe, P0 ;  /* 0x7feffffe1800780c */ /* 0x000fce0000704470 */
[----:B------:R-:W-:-:S06]  /*22f0*/  DFMA R22, R6, R22, R20 ;  /* 0x000000160616722b */ /* 0x000fcc0000000014 */
[----:B------:R-:W-:Y:S05]  /*2300*/  @P0 BRA `(.L_x_17) ;  /* 0x00000000006c0947 */ /* 0x000fea0003800000 */
[----:B------:R-:W-:-:S04]  /*2310*/  LOP3.LUT R5, R17, 0x7ff00000, RZ, 0xc0, !PT ;  /* 0x7ff0000011057812 */ /* 0x000fc800078ec0ff */
[CC--:B------:R-:W-:Y:S02]  /*2320*/  VIADDMNMX R4, R2.reuse, -R5.reuse, 0xb9600000, !PT ;  /* 0xb960000002047446 */ /* 0x0c0fe40007800905 */
[----:B------:R-:W-:Y:S02]  /*2330*/  ISETP.GE.U32.AND P0, PT, R2, R5, PT ;  /* 0x000000050200720c */ /* 0x000fe40003f06070 */
[----:B------:R-:W-:Y:S02]  /*2340*/  VIMNMX R4, PT, PT, R4, 0x46a00000, PT ;  /* 0x46a0000004047848 */ /* 0x000fe40003fe0100 */
[----:B------:R-:W-:-:S05]  /*2350*/  SEL R3, R3, 0x63400000, !P0 ;  /* 0x6340000003037807 */ /* 0x000fca0004000000 */
[----:B------:R-:W-:Y:S02]  /*2360*/  IMAD.IADD R6, R4, 0x1, -R3 ;  /* 0x0000000104067824 */ /* 0x000fe400078e0a03 */
[----:B------:R-:W-:Y:S02]  /*2370*/  IMAD.MOV.U32 R4, RZ, RZ, RZ ;  /* 0x000000ffff047224 */ /* 0x000fe400078e00ff */
[----:B------:R-:W-:-:S06]  /*2380*/  VIADD R5, R6, 0x7fe00000 ;  /* 0x7fe0000006057836 */ /* 0x000fcc0000000000 */
[----:B------:R-:W-:-:S10]  /*2390*/  DMUL R2, R22, R4 ;  /* 0x0000000416027228 */ /* 0x000fd40000000000 */
[----:B------:R-:W-:-:S13]  /*23a0*/  FSETP.GTU.AND P0, PT, |R3|, 1.469367938527859385e-39, PT ;  /* 0x001000000300780b */ /* 0x000fda0003f0c200 */
[----:B------:R-:W-:Y:S05]  /*23b0*/  @P0 BRA `(.L_x_18) ;  /* 0x0000000000940947 */ /* 0x000fea0003800000 */
[----:B------:R-:W-:-:S06]  /*23c0*/  DFMA R10, R22, -R18, R10 ;  /* 0x80000012160a722b */ /* 0x000fcc000000000a */
[----:B------:R-:W-:-:S04]  /*23d0*/  IMAD.MOV.U32 R10, RZ, RZ, RZ ;  /* 0x000000ffff0a7224 */ /* 0x000fc800078e00ff */
[C---:B------:R-:W-:Y:S02]  /*23e0*/  FSETP.NEU.AND P0, PT, R11.reuse, RZ, PT ;  /* 0x000000ff0b00720b */ /* 0x040fe40003f0d000 */
[----:B------:R-:W-:-:S04]  /*23f0*/  LOP3.LUT R17, R11, 0x80000000, R17, 0x48, !PT ;  /* 0x800000000b117812 */ /* 0x000fc800078e4811 */
[----:B------:R-:W-:-:S07]  /*2400*/  LOP3.LUT R11, R17, R5, RZ, 0xfc, !PT ;  /* 0x00000005110b7212 */ /* 0x000fce00078efcff */
[----:B------:R-:W-:Y:S05]  /*2410*/  @!P0 BRA `(.L_x_18) ;  /* 0x00000000007c8947 */ /* 0x000fea0003800000 */
[----:B------:R-:W-:Y:S01]  /*2420*/  IMAD.MOV R5, RZ, RZ, -R6 ;  /* 0x000000ffff057224 */ /* 0x000fe200078e0a06 */
[----:B------:R-:W-:Y:S01]  /*2430*/  DMUL.RP R10, R22, R10 ;  /* 0x0000000a160a7228 */ /* 0x000fe20000008000 */
[----:B------:R-:W-:-:S06]  /*2440*/  IMAD.MOV.U32 R4, RZ, RZ, RZ ;  /* 0x000000ffff047224 */ /* 0x000fcc00078e00ff */
[----:B------:R-:W-:-:S03]  /*2450*/  DFMA R4, R2, -R4, R22 ;  /* 0x800000040204722b */ /* 0x000fc60000000016 */
[----:B------:R-:W-:-:S03]  /*2460*/  LOP3.LUT R17, R11, R17, RZ, 0x3c, !PT ;  /* 0x000000110b117212 */ /* 0x000fc600078e3cff */
[----:B------:R-:W-:-:S04]  /*2470*/  IADD3 R4, PT, PT, -R6, -0x43300000, RZ ;  /* 0xbcd0000006047810 */ /* 0x000fc80007ffe1ff */
[----:B------:R-:W-:-:S04]  /*2480*/  FSETP.NEU.AND P0, PT, |R5|, R4, PT ;  /* 0x000000040500720b */ /* 0x000fc80003f0d200 */
[----:B------:R-:W-:Y:S02]  /*2490*/  FSEL R2, R10, R2, !P0 ;  /* 0x000000020a027208 */ /* 0x000fe40004000000 */
[----:B------:R-:W-:Y:S01]  /*24a0*/  FSEL R3, R17, R3, !P0 ;  /* 0x0000000311037208 */ /* 0x000fe20004000000 */
[----:B------:R-:W-:Y:S06]  /*24b0*/  BRA `(.L_x_18) ;  /* 0x0000000000547947 */ /* 0x000fec0003800000 */
.L_x_17:
[----:B------:R-:W-:-:S14]  /*24c0*/  DSETP.NAN.AND P0, PT, R12, R12, PT ;  /* 0x0000000c0c00722a */ /* 0x000fdc0003f08000 */
[----:B------:R-:W-:Y:S05]  /*24d0*/  @P0 BRA `(.L_x_19) ;  /* 0x0000000000440947 */ /* 0x000fea0003800000 */
[----:B------:R-:W-:-:S14]  /*24e0*/  DSETP.NAN.AND P0, PT, R16, R16, PT ;  /* 0x000000101000722a */ /* 0x000fdc0003f08000 */
[----:B------:R-:W-:Y:S05]  /*24f0*/  @P0 BRA `(.L_x_20) ;  /* 0x0000000000300947 */ /* 0x000fea0003800000 */
[----:B------:R-:W-:Y:S01]  /*2500*/  ISETP.NE.AND P0, PT, R4, R5, PT ;  /* 0x000000050400720c */ /* 0x000fe20003f05270 */
[----:B------:R-:W-:Y:S02]  /*2510*/  IMAD.MOV.U32 R2, RZ, RZ, 0x0 ;  /* 0x00000000ff027424 */ /* 0x000fe400078e00ff */
[----:B------:R-:W-:-:S10]  /*2520*/  IMAD.MOV.U32 R3, RZ, RZ, -0x80000 ;  /* 0xfff80000ff037424 */ /* 0x000fd400078e00ff */
[----:B------:R-:W-:Y:S05]  /*2530*/  @!P0 BRA `(.L_x_18) ;  /* 0x0000000000348947 */ /* 0x000fea0003800000 */
[----:B------:R-:W-:Y:S02]  /*2540*/  ISETP.NE.AND P0, PT, R4, 0x7ff00000, PT ;  /* 0x7ff000000400780c */ /* 0x000fe40003f05270 */
[----:B------:R-:W-:Y:S02]  /*2550*/  LOP3.LUT R3, R13, 0x80000000, R17, 0x48, !PT ;  /* 0x800000000d037812 */ /* 0x000fe400078e4811 */
[----:B------:R-:W-:-:S13]  /*2560*/  ISETP.EQ.OR P0, PT, R5, RZ, !P0 ;  /* 0x000000ff0500720c */ /* 0x000fda0004702670 */
[----:B------:R-:W-:Y:S01]  /*2570*/  @P0 LOP3.LUT R4, R3, 0x7ff00000, RZ, 0xfc, !PT ;  /* 0x7ff0000003040812 */ /* 0x000fe200078efcff */
[----:B------:R-:W-:Y:S02]  /*2580*/  @!P0 IMAD.MOV.U32 R2, RZ, RZ, RZ ;  /* 0x000000ffff028224 */ /* 0x000fe400078e00ff */
[----:B------:R-:W-:Y:S02]  /*2590*/  @P0 IMAD.MOV.U32 R2, RZ, RZ, RZ ;  /* 0x000000ffff020224 */ /* 0x000fe400078e00ff */
[----:B------:R-:W-:Y:S01]  /*25a0*/  @P0 IMAD.MOV.U32 R3, RZ, RZ, R4 ;  /* 0x000000ffff030224 */ /* 0x000fe200078e0004 */
[----:B------:R-:W-:Y:S06]  /*25b0*/  BRA `(.L_x_18) ;  /* 0x0000000000147947 */ /* 0x000fec0003800000 */
.L_x_20:
[----:B------:R-:W-:Y:S01]  /*25c0*/  LOP3.LUT R3, R17, 0x80000, RZ, 0xfc, !PT ;  /* 0x0008000011037812 */ /* 0x000fe200078efcff */
[----:B------:R-:W-:Y:S01]  /*25d0*/  IMAD.MOV.U32 R2, RZ, RZ, R16 ;  /* 0x000000ffff027224 */ /* 0x000fe200078e0010 */
[----:B------:R-:W-:Y:S06]  /*25e0*/  BRA `(.L_x_18) ;  /* 0x0000000000087947 */ /* 0x000fec0003800000 */
.L_x_19:
[----:B------:R-:W-:Y:S01]  /*25f0*/  LOP3.LUT R3, R13, 0x80000, RZ, 0xfc, !PT ;  /* 0x000800000d037812 */ /* 0x000fe200078efcff */
[----:B------:R-:W-:-:S07]  /*2600*/  IMAD.MOV.U32 R2, RZ, RZ, R12 ;  /* 0x000000ffff027224 */ /* 0x000fce00078e000c */
.L_x_18:
[----:B------:R-:W-:Y:S02]  /*2610*/  IMAD.MOV.U32 R4, RZ, RZ, R2 ;  /* 0x000000ffff047224 */ /* 0x000fe400078e0002 */
[----:B------:R-:W-:Y:S02]  /*2620*/  IMAD.MOV.U32 R5, RZ, RZ, R3 ;  /* 0x000000ffff057224 */ /* 0x000fe400078e0003 */
[----:B------:R-:W-:Y:S02]  /*2630*/  IMAD.MOV.U32 R2, RZ, RZ, R0 ;  /* 0x000000ffff027224 */ /* 0x000fe400078e0000 */
[----:B------:R-:W-:-:S04]  /*2640*/  IMAD.MOV.U32 R3, RZ, RZ, 0x0 ;  /* 0x00000000ff037424 */ /* 0x000fc800078e00ff */
[----:B------:R-:W-:Y:S05]  /*2650*/  RET.REL.NODEC R2 `(real) ;  /* 0xffffffd802687950 */ /* 0x000fea0003c3ffff */
        .weak           $__internal_1_$__cuda_sm20_dsqrt_rn_f64_mediumpath_v1
        .type           $__internal_1_$__cuda_sm20_dsqrt_rn_f64_mediumpath_v1,@function
        .size           $__internal_1_$__cuda_sm20_dsqrt_rn_f64_mediumpath_v1,($real$__internal_trig_reduction_slowpathd - $__internal_1_$__cuda_sm20_dsqrt_rn_f64_mediumpath_v1)
$__internal_1_$__cuda_sm20_dsqrt_rn_f64_mediumpath_v1:
[----:B------:R-:W-:Y:S01]  /*2660*/  ISETP.GE.U32.AND P0, PT, R2, -0x3400000, PT ;  /* 0xfcc000000200780c */ /* 0x000fe20003f06070 */
[----:B------:R-:W-:Y:S02]  /*2670*/  IMAD.MOV.U32 R2, RZ, RZ, R7 ;  /* 0x000000ffff027224 */ /* 0x000fe400078e0007 */
[----:B------:R-:W-:-:S10]  /*2680*/  IMAD.MOV.U32 R7, RZ, RZ, R13 ;  /* 0x000000ffff077224 */ /* 0x000fd400078e000d */
[----:B------:R-:W-:Y:S05]  /*2690*/  @!P0 BRA `(.L_x_21) ;  /* 0x0000000000208947 */ /* 0x000fea0003800000 */
[----:B------:R-:W-:-:S10]  /*26a0*/  DFMA.RM R4, R6, R4, R10 ;  /* 0x000000040604722b */ /* 0x000fd4000000400a */
[----:B------:R-:W-:-:S05]  /*26b0*/  IADD3 R6, P0, PT, R4, 0x1, RZ ;  /* 0x0000000104067810 */ /* 0x000fca0007f1e0ff */
[----:B------:R-:W-:-:S06]  /*26c0*/  IMAD.X R7, RZ, RZ, R5, P0 ;  /* 0x000000ffff077224 */ /* 0x000fcc00000e0605 */
[----:B------:R-:W-:-:S08]  /*26d0*/  DFMA.RP R2, -R4, R6, R2 ;  /* 0x000000060402722b */ /* 0x000fd00000008102 */
[----:B------:R-:W-:-:S06]  /*26e0*/  DSETP.GT.AND P0, PT, R2, RZ, PT ;  /* 0x000000ff0200722a */ /* 0x000fcc0003f04000 */
[----:B------:R-:W-:Y:S02]  /*26f0*/  FSEL R4, R6, R4, P0 ;  /* 0x0000000406047208 */ /* 0x000fe40000000000 */
[----:B------:R-:W-:Y:S01]  /*2700*/  FSEL R5, R7, R5, P0 ;  /* 0x0000000507057208 */ /* 0x000fe20000000000 */
[----:B------:R-:W-:Y:S06]  /*2710*/  BRA `(.L_x_22) ;  /* 0x0000000000647947 */ /* 0x000fec0003800000 */
.L_x_21:
[----:B------:R-:W-:-:S14]  /*2720*/  DSETP.NE.AND P0, PT, R2, RZ, PT ;  /* 0x000000ff0200722a */ /* 0x000fdc0003f05000 */
[----:B------:R-:W-:Y:S05]  /*2730*/  @!P0 BRA `(.L_x_23) ;  /* 0x0000000000588947 */ /* 0x000fea0003800000 */
[----:B------:R-:W-:-:S13]  /*2740*/  ISETP.GE.AND P0, PT, R3, RZ, PT ;  /* 0x000000ff0300720c */ /* 0x000fda0003f06270 */
[----:B------:R-:W-:Y:S02]  /*2750*/  @!P0 IMAD.MOV.U32 R4, RZ, RZ, 0x0 ;  /* 0x00000000ff048424 */ /* 0x000fe400078e00ff */
[----:B------:R-:W-:Y:S01]  /*2760*/  @!P0 IMAD.MOV.U32 R5, RZ, RZ, -0x80000 ;  /* 0xfff80000ff058424 */ /* 0x000fe200078e00ff */
[----:B------:R-:W-:Y:S06]  /*2770*/  @!P0 BRA `(.L_x_22) ;  /* 0x00000000004c8947 */ /* 0x000fec0003800000 */
[----:B------:R-:W-:-:S13]  /*2780*/  ISETP.GT.AND P0, PT, R3, 0x7fefffff, PT ;  /* 0x7fefffff0300780c */ /* 0x000fda0003f04270 */
[----:B------:R-:W-:Y:S05]  /*2790*/  @P0 BRA `(.L_x_23) ;  /* 0x0000000000400947 */ /* 0x000fea0003800000 */
[----:B------:R-:W-:Y:S01]  /*27a0*/  DMUL R2, R2, 8.11296384146066816958e+31 ;  /* 0x4690000002027828 */ /* 0x000fe20000000000 */
[----:B------:R-:W-:Y:S02]  /*27b0*/  IMAD.MOV.U32 R4, RZ, RZ, RZ ;  /* 0x000000ffff047224 */ /* 0x000fe400078e00ff */
[----:B------:R-:W-:Y:S02]  /*27c0*/  IMAD.MOV.U32 R10, RZ, RZ, 0x0 ;  /* 0x00000000ff0a7424 */ /* 0x000fe400078e00ff */
[----:B------:R-:W-:Y:S01]  /*27d0*/  IMAD.MOV.U32 R11, RZ, RZ, 0x3fd80000 ;  /* 0x3fd80000ff0b7424 */ /* 0x000fe200078e00ff */
[----:B------:R-:W0:Y:S02]  /*27e0*/  MUFU.RSQ64H R5, R3 ;  /* 0x0000000300057308 */ /* 0x000e240000001c00 */
[----:B0-----:R-:W-:-:S08]  /*27f0*/  DMUL R6, R4, R4 ;  /* 0x0000000404067228 */ /* 0x001fd00000000000 */
[----:B------:R-:W-:-:S08]  /*2800*/  DFMA R6, R2, -R6, 1 ;  /* 0x3ff000000206742b */ /* 0x000fd00000000806 */
[----:B------:R-:W-:Y:S02]  /*2810*/  DFMA R10, R6, R10, 0.5 ;  /* 0x3fe00000060a742b */ /* 0x000fe4000000000a */
[----:B------:R-:W-:-:S08]  /*2820*/  DMUL R6, R4, R6 ;  /* 0x0000000604067228 */ /* 0x000fd00000000000 */
[----:B------:R-:W-:-:S08]  /*2830*/  DFMA R6, R10, R6, R4 ;  /* 0x000000060a06722b */ /* 0x000fd00000000004 */
[----:B------:R-:W-:Y:S02]  /*2840*/  DMUL R4, R2, R6 ;  /* 0x0000000602047228 */ /* 0x000fe40000000000 */
[----:B------:R-:W-:-:S06]  /*2850*/  VIADD R7, R7, 0xfff00000 ;  /* 0xfff0000007077836 */ /* 0x000fcc0000000000 */
[----:B------:R-:W-:-:S08]  /*2860*/  DFMA R10, R4, -R4, R2 ;  /* 0x80000004040a722b */ /* 0x000fd00000000002 */
[----:B------:R-:W-:-:S10]  /*2870*/  DFMA R4, R6, R10, R4 ;  /* 0x0000000a0604722b */ /* 0x000fd40000000004 */
[----:B------:R-:W-:Y:S01]  /*2880*/  VIADD R5, R5, 0xfcb00000 ;  /* 0xfcb0000005057836 */ /* 0x000fe20000000000 */
[----:B------:R-:W-:Y:S06]  /*2890*/  BRA `(.L_x_22) ;  /* 0x0000000000047947 */ /* 0x000fec0003800000 */
.L_x_23:
[----:B------:R-:W-:-:S11]  /*28a0*/  DADD R4, R2, R2 ;  /* 0x0000000002047229 */ /* 0x000fd60000000002 */
.L_x_22:
[----:B------:R-:W-:Y:S02]  /*28b0*/  IMAD.MOV.U32 R2, RZ, RZ, R0 ;  /* 0x000000ffff027224 */ /* 0x000fe400078e0000 */
[----:B------:R-:W-:-:S04]  /*28c0*/  IMAD.MOV.U32 R3, RZ, RZ, 0x0 ;  /* 0x00000000ff037424 */ /* 0x000fc800078e00ff */
[----:B------:R-:W-:Y:S05]  /*28d0*/  RET.REL.NODEC R2 `(real) ;  /* 0xffffffd402c87950 */ /* 0x000fea0003c3ffff */
        .type           $real$__internal_trig_reduction_slowpathd,@function
        .size           $real$__internal_trig_reduction_slowpathd,(.L_x_36 - $real$__internal_trig_reduction_slowpathd)
$real$__internal_trig_reduction_slowpathd:
[--C-:B------:R-:W-:Y:S01]  /*28e0*/  SHF.R.U32.HI R2, RZ, 0x14, R3.reuse ;  /* 0x00000014ff027819 */ /* 0x100fe20000011603 */
[----:B------:R-:W-:Y:S02]  /*28f0*/  IMAD.MOV.U32 R7, RZ, RZ, R3 ;  /* 0x000000ffff077224 */ /* 0x000fe400078e0003 */
[----:B------:R-:W-:Y:S01]  /*2900*/  IMAD.MOV.U32 R4, RZ, RZ, RZ ;  /* 0x000000ffff047224 */ /* 0x000fe200078e00ff */
[----:B------:R-:W-:-:S04]  /*2910*/  LOP3.LUT R5, R2, 0x7ff, RZ, 0xc0, !PT ;  /* 0x000007ff02057812 */ /* 0x000fc800078ec0ff */
[----:B------:R-:W-:-:S13]  /*2920*/  ISETP.NE.AND P0, PT, R5, 0x7ff, PT ;  /* 0x000007ff0500780c */ /* 0x000fda0003f05270 */
[----:B------:R-:W-:Y:S05]  /*2930*/  @!P0 BRA `(.L_x_24) ;  /* 0x00000008002c8947 */ /* 0x000fea0003800000 */
[----:B------:R-:W-:Y:S01]  /*2940*/  VIADD R5, R5, 0xfffffc00 ;  /* 0xfffffc0005057836 */ /* 0x000fe20000000000 */
[----:B------:R-:W-:-:S04]  /*2950*/  CS2R R12, SRZ ;  /* 0x00000000000c7805 */ /* 0x000fc8000001ff00 */
[----:B------:R-:W-:Y:S02]  /*2960*/  SHF.R.U32.HI R4, RZ, 0x6, R5 ;  /* 0x00000006ff047819 */ /* 0x000fe40000011605 */
[----:B------:R-:W-:Y:S02]  /*2970*/  ISETP.GE.U32.AND P0, PT, R5, 0x80, PT ;  /* 0x000000800500780c */ /* 0x000fe40003f06070 */
[C---:B------:R-:W-:Y:S02]  /*2980*/  IADD3 R5, PT, PT, -R4.reuse, 0x13, RZ ;  /* 0x0000001304057810 */ /* 0x040fe40007ffe1ff */
[----:B------:R-:W-:Y:S02]  /*2990*/  IADD3 R21, PT, PT, -R4, 0xf, RZ ;  /* 0x0000000f04157810 */ /* 0x000fe40007ffe1ff */
[----:B------:R-:W-:-:S04]  /*29a0*/  SEL R5, R5, 0x12, P0 ;  /* 0x0000001205057807 */ /* 0x000fc80000000000 */
[----:B------:R-:W-:-:S13]  /*29b0*/  ISETP.GE.AND P0, PT, R21, R5, PT ;  /* 0x000000051500720c */ /* 0x000fda0003f06270 */
[----:B------:R-:W-:Y:S05]  /*29c0*/  @P0 BRA `(.L_x_25) ;  /* 0x00000000008c0947 */ /* 0x000fea0003800000 */
[C---:B------:R-:W-:Y:S01]  /*29d0*/  SHF.L.U64.HI R16, R6.reuse, 0xb, R7 ;  /* 0x0000000b06107819 */ /* 0x040fe20000010207 */
[----:B------:R-:W-:Y:S01]  /*29e0*/  IMAD.SHL.U32 R7, R6, 0x800, RZ ;  /* 0x0000080006077824 */ /* 0x000fe200078e00ff */
[----:B------:R-:W-:Y:S01]  /*29f0*/  IADD3 R19, PT, PT, RZ, -R4, -R5 ;  /* 0x80000004ff137210 */ /* 0x000fe20007ffe805 */
[----:B------:R-:W-:Y:S01]  /*2a00*/  IMAD.MOV.U32 R18, RZ, RZ, RZ ;  /* 0x000000ffff127224 */ /* 0x000fe200078e00ff */
[----:B------:R-:W-:Y:S02]  /*2a10*/  CS2R R12, SRZ ;  /* 0x00000000000c7805 */ /* 0x000fe4000001ff00 */
[----:B------:R-:W-:Y:S01]  /*2a20*/  LOP3.LUT R6, R16, 0x80000000, RZ, 0xfc, !PT ;  /* 0x8000000010067812 */ /* 0x000fe200078efcff */
[----:B------:R-:W0:Y:S01]  /*2a30*/  LDCU.64 UR4, c[0x0][0x358] ;  /* 0x00006b00ff0477ac */ /* 0x000e220008000a00 */
[----:B------:R-:W-:-:S05]  /*2a40*/  NOP ;  /* 0x0000000000007918 */ /* 0x000fca0000000000 */
.L_x_26:
[----:B------:R-:W1:Y:S02]  /*2a50*/  LDC.64 R16, c[0x4][RZ] ;  /* 0x01000000ff107b82 */ /* 0x000e640000000a00 */
[----:B-1----:R-:W-:-:S06]  /*2a60*/  IMAD.WIDE R16, R21, 0x8, R16 ;  /* 0x0000000815107825 */ /* 0x002fcc00078e0210 */
[----:B0-----:R-:W2:Y:S01]  /*2a70*/  LDG.E.64.CONSTANT R16, desc[UR4][R16.64] ;  /* 0x0000000410107981 */ /* 0x001ea2000c1e9b00 */
[----:B------:R-:W-:Y:S02]  /*2a80*/  VIADD R19, R19, 0x1 ;  /* 0x0000000113137836 */ /* 0x000fe40000000000 */
[----:B------:R-:W-:Y:S02]  /*2a90*/  VIADD R21, R21, 0x1 ;  /* 0x0000000115157836 */ /* 0x000fe40000000000 */
[----:B--2---:R-:W-:-:S04]  /*2aa0*/  IMAD.WIDE.U32 R12, P2, R16, R7, R12 ;  /* 0x00000007100c7225 */ /* 0x004fc8000784000c */
[----:B------:R-:W-:Y:S02]  /*2ab0*/  IMAD R23, R16, R6, RZ ;  /* 0x0000000610177224 */ /* 0x000fe400078e02ff */
[CC--:B------:R-:W-:Y:S02]  /*2ac0*/  IMAD R20, R17.reuse, R7.reuse, RZ ;  /* 0x0000000711147224 */ /* 0x0c0fe400078e02ff */
[----:B------:R-:W-:Y:S01]  /*2ad0*/  IMAD.HI.U32 R25, R17, R7, RZ ;  /* 0x0000000711197227 */ /* 0x000fe200078e00ff */
[----:B------:R-:W-:-:S03]  /*2ae0*/  IADD3 R13, P0, PT, R23, R13, RZ ;  /* 0x0000000d170d7210 */ /* 0x000fc60007f1e0ff */
[----:B------:R-:W-:Y:S01]  /*2af0*/  IMAD R23, R18, 0x8, R1 ;  /* 0x0000000812177824 */ /* 0x000fe200078e0201 */
[----:B------:R-:W-:Y:S01]  /*2b00*/  IADD3 R13, P1, PT, R20, R13, RZ ;  /* 0x0000000d140d7210 */ /* 0x000fe20007f3e0ff */
[----:B------:R-:W-:-:S04]  /*2b10*/  IMAD.HI.U32 R20, R16, R6, RZ ;  /* 0x0000000610147227 */ /* 0x000fc800078e00ff */
[----:B------:R-:W-:Y:S01]  /*2b20*/  IMAD.X R16, RZ, RZ, R20, P2 ;  /* 0x000000ffff107224 */ /* 0x000fe200010e0614 */
[----:B------:R0:W-:Y:S01]  /*2b30*/  STL.64 [R23], R12 ;  /* 0x0000000c17007387 */ /* 0x0001e20000100a00 */
[----:B------:R-:W-:-:S03]  /*2b40*/  IMAD.HI.U32 R20, R17, R6, RZ ;  /* 0x0000000611147227 */ /* 0x000fc600078e00ff */
[----:B------:R-:W-:Y:S01]  /*2b50*/  IADD3.X R16, P0, PT, R25, R16, RZ, P0, !PT ;  /* 0x0000001019107210 */ /* 0x000fe2000071e4ff */
[----:B------:R-:W-:Y:S02]  /*2b60*/  IMAD R17, R17, R6, RZ ;  /* 0x0000000611117224 */ /* 0x000fe400078e02ff */
[----:B------:R-:W-:-:S03]  /*2b70*/  VIADD R18, R18, 0x1 ;  /* 0x0000000112127836 */ /* 0x000fc60000000000 */
[----:B------:R-:W-:Y:S01]  /*2b80*/  IADD3.X R17, P1, PT, R17, R16, RZ, P1, !PT ;  /* 0x0000001011117210 */ /* 0x000fe20000f3e4ff */
[----:B------:R-:W-:Y:S01]  /*2b90*/  IMAD.X R16, RZ, RZ, R20, P0 ;  /* 0x000000ffff107224 */ /* 0x000fe200000e0614 */
[----:B------:R-:W-:-:S03]  /*2ba0*/  ISETP.NE.AND P0, PT, R19, -0xf, PT ;  /* 0xfffffff11300780c */ /* 0x000fc60003f05270 */
[----:B------:R-:W-:Y:S02]  /*2bb0*/  IMAD.X R16, RZ, RZ, R16, P1 ;  /* 0x000000ffff107224 */ /* 0x000fe400008e0610 */
[----:B0-----:R-:W-:Y:S02]  /*2bc0*/  IMAD.MOV.U32 R12, RZ, RZ, R17 ;  /* 0x000000ffff0c7224 */ /* 0x001fe400078e0011 */
[----:B------:R-:W-:-:S06]  /*2bd0*/  IMAD.MOV.U32 R13, RZ, RZ, R16 ;  /* 0x000000ffff0d7224 */ /* 0x000fcc00078e0010 */
[----:B------:R-:W-:Y:S05]  /*2be0*/  @P0 BRA `(.L_x_26) ;  /* 0xfffffffc00980947 */ /* 0x000fea000383ffff */
[----:B------:R-:W-:-:S07]  /*2bf0*/  IMAD.MOV.U32 R21, RZ, RZ, R5 ;  /* 0x000000ffff157224 */ /* 0x000fce00078e0005 */
.L_x_25:
[----:B------:R-:W-:Y:S01]  /*2c00*/  LOP3.LUT P0, R27, R2, 0x3f, RZ, 0xc0, !PT ;  /* 0x0000003f021b7812 */ /* 0x000fe2000780c0ff */
[----:B------:R-:W-:-:S04]  /*2c10*/  IMAD.IADD R4, R4, 0x1, R21 ;  /* 0x0000000104047824 */ /* 0x000fc800078e0215 */
[----:B------:R-:W-:-:S05]  /*2c20*/  IMAD.U32 R29, R4, 0x8, R1 ;  /* 0x00000008041d7824 */ /* 0x000fca00078e0001 */
[----:B------:R0:W-:Y:S04]  /*2c30*/  STL.64 [R29+-0x78], R12 ;  /* 0xffff880c1d007387 */ /* 0x0001e80000100a00 */
[----:B------:R-:W2:Y:S04]  /*2c40*/  @P0 LDL.64 R18, [R1+0x8] ;  /* 0x0000080001120983 */ /* 0x000ea80000100a00 */
[----:B------:R-:W3:Y:S04]  /*2c50*/  LDL.64 R6, [R1+0x10] ;  /* 0x0000100001067983 */ /* 0x000ee80000100a00 */
[----:B------:R-:W4:Y:S01]  /*2c60*/  LDL.64 R4, [R1+0x18] ;  /* 0x0000180001047983 */ /* 0x000f220000100a00 */
[----:B------:R-:W-:-:S02]  /*2c70*/  @P0 LOP3.LUT R2, R27, 0x3f, RZ, 0x3c, !PT ;  /* 0x0000003f1b020812 */ /* 0x000fc400078e3cff */
[--C-:B--2---:R-:W-:Y:S02]  /*2c80*/  @P0 SHF.R.U64 R17, R18, 0x1, R19.reuse ;  /* 0x0000000112110819 */ /* 0x104fe40000001213 */
[----:B------:R-:W-:Y:S02]  /*2c90*/  @P0 SHF.R.U32.HI R19, RZ, 0x1, R19 ;  /* 0x00000001ff130819 */ /* 0x000fe40000011613 */
[C---:B---3--:R-:W-:Y:S02]  /*2ca0*/  @P0 SHF.L.U32 R21, R6.reuse, R27, RZ ;  /* 0x0000001b06150219 */ /* 0x048fe400000006ff */
[----:B0-----:R-:W-:Y:S02]  /*2cb0*/  @P0 SHF.R.U64 R12, R17, R2, R19 ;  /* 0x00000002110c0219 */ /* 0x001fe40000001213 */
[--C-:B------:R-:W-:Y:S02]  /*2cc0*/  @P0 SHF.R.U32.HI R25, RZ, 0x1, R7.reuse ;  /* 0x00000001ff190819 */ /* 0x100fe40000011607 */
[----:B------:R-:W-:-:S02]  /*2cd0*/  @P0 SHF.R.U64 R23, R6, 0x1, R7 ;  /* 0x0000000106170819 */ /* 0x000fc40000001207 */
[-C--:B------:R-:W-:Y:S02]  /*2ce0*/  @P0 SHF.L.U64.HI R16, R6, R27.reuse, R7 ;  /* 0x0000001b06100219 */ /* 0x080fe40000010207 */
[----:B------:R-:W-:Y:S02]  /*2cf0*/  @P0 SHF.R.U32.HI R13, RZ, R2, R19 ;  /* 0x00000002ff0d0219 */ /* 0x000fe40000011613 */
[----:B------:R-:W-:Y:S02]  /*2d00*/  @P0 LOP3.LUT R6, R21, R12, RZ, 0xfc, !PT ;  /* 0x0000000c15060212 */ /* 0x000fe400078efcff */
[----:B----4-:R-:W-:Y:S02]  /*2d10*/  @P0 SHF.L.U32 R17, R4, R27, RZ ;  /* 0x0000001b04110219 */ /* 0x010fe400000006ff */
[----:B------:R-:W-:Y:S01]  /*2d20*/  @P0 SHF.R.U64 R18, R23, R2, R25 ;  /* 0x0000000217120219 */ /* 0x000fe20000001219 */
[----:B------:R-:W-:Y:S01]  /*2d30*/  IMAD.SHL.U32 R12, R6, 0x4, RZ ;  /* 0x00000004060c7824 */ /* 0x000fe200078e00ff */
[----:B------:R-:W-:-:S02]  /*2d40*/  @P0 LOP3.LUT R7, R16, R13, RZ, 0xfc, !PT ;  /* 0x0000000d10070212 */ /* 0x000fc400078efcff */
[----:B------:R-:W-:Y:S02]  /*2d50*/  @P0 SHF.L.U64.HI R27, R4, R27, R5 ;  /* 0x0000001b041b0219 */ /* 0x000fe40000010205 */
[----:B------:R-:W-:Y:S02]  /*2d60*/  @P0 SHF.R.U32.HI R2, RZ, R2, R25 ;  /* 0x00000002ff020219 */ /* 0x000fe40000011619 */
[----:B------:R-:W-:Y:S02]  /*2d70*/  @P0 LOP3.LUT R4, R17, R18, RZ, 0xfc, !PT ;  /* 0x0000001211040212 */ /* 0x000fe400078efcff */
[----:B------:R-:W-:Y:S02]  /*2d80*/  SHF.L.U64.HI R13, R6, 0x2, R7 ;  /* 0x00000002060d7819 */ /* 0x000fe40000010207 */
[----:B------:R-:W-:Y:S02]  /*2d90*/  @P0 LOP3.LUT R5, R27, R2, RZ, 0xfc, !PT ;  /* 0x000000021b050212 */ /* 0x000fe400078efcff */
[----:B------:R-:W-:-:S02]  /*2da0*/  SHF.L.W.U32.HI R7, R7, 0x2, R4 ;  /* 0x0000000207077819 */ /* 0x000fc40000010e04 */
[----:B------:R-:W-:Y:S02]  /*2db0*/  IADD3 RZ, P0, PT, RZ, -R12, RZ ;  /* 0x8000000cffff7210 */ /* 0x000fe40007f1e0ff */
[----:B------:R-:W-:Y:S02]  /*2dc0*/  LOP3.LUT R2, RZ, R13, RZ, 0x33, !PT ;  /* 0x0000000dff027212 */ /* 0x000fe400078e33ff */
[----:B------:R-:W-:Y:S02]  /*2dd0*/  SHF.L.W.U32.HI R4, R4, 0x2, R5 ;  /* 0x0000000204047819 */ /* 0x000fe40000010e05 */
[----:B------:R-:W-:Y:S02]  /*2de0*/  LOP3.LUT R6, RZ, R7, RZ, 0x33, !PT ;  /* 0x00000007ff067212 */ /* 0x000fe400078e33ff */
[----:B------:R-:W-:Y:S02]  /*2df0*/  IADD3.X R16, P0, PT, RZ, R2, RZ, P0, !PT ;  /* 0x00000002ff107210 */ /* 0x000fe4000071e4ff */
[----:B------:R-:W-:-:S02]  /*2e00*/  LOP3.LUT R2, RZ, R4, RZ, 0x33, !PT ;  /* 0x00000004ff027212 */ /* 0x000fc400078e33ff */
[----:B------:R-:W-:Y:S02]  /*2e10*/  IADD3.X R6, P1, PT, RZ, R6, RZ, P0, !PT ;  /* 0x00000006ff067210 */ /* 0x000fe4000073e4ff */
[----:B------:R-:W-:-:S03]  /*2e20*/  ISETP.GT.U32.AND P2, PT, R7, -0x1, PT ;  /* 0xffffffff0700780c */ /* 0x000fc60003f44070 */
[----:B------:R-:W-:Y:S01]  /*2e30*/  IMAD.X R17, RZ, RZ, R2, P1 ;  /* 0x000000ffff117224 */ /* 0x000fe200008e0602 */
[----:B------:R-:W-:-:S04]  /*2e40*/  ISETP.GT.AND.EX P0, PT, R4, -0x1, PT, P2 ;  /* 0xffffffff0400780c */ /* 0x000fc80003f04320 */
[----:B------:R-:W-:Y:S02]  /*2e50*/  SEL R2, R4, R17, P0 ;  /* 0x0000001104027207 */ /* 0x000fe40000000000 */
[----:B------:R-:W-:Y:S02]  /*2e60*/  SEL R7, R7, R6, P0 ;  /* 0x0000000607077207 */ /* 0x000fe40000000000 */
[----:B------:R-:W-:Y:S02]  /*2e70*/  ISETP.NE.U32.AND P1, PT, R2, RZ, PT ;  /* 0x000000ff0200720c */ /* 0x000fe40003f25070 */
[----:B------:R-:W-:Y:S02]  /*2e80*/  SEL R13, R13, R16, P0 ;  /* 0x000000100d0d7207 */ /* 0x000fe40000000000 */
[----:B------:R-:W-:Y:S01]  /*2e90*/  SEL R17, R7, R2, !P1 ;  /* 0x0000000207117207 */ /* 0x000fe20004800000 */
[----:B------:R-:W-:-:S05]  /*2ea0*/  @!P0 IMAD.MOV R12, RZ, RZ, -R12 ;  /* 0x000000ffff0c8224 */ /* 0x000fca00078e0a0c */
[----:B------:R-:W0:Y:S02]  /*2eb0*/  FLO.U32 R17, R17 ;  /* 0x0000001100117300 */ /* 0x000e2400000e0000 */
[C---:B0-----:R-:W-:Y:S02]  /*2ec0*/  IADD3 R18, PT, PT, -R17.reuse, 0x1f, RZ ;  /* 0x0000001f11127810 */ /* 0x041fe40007ffe1ff */
[----:B------:R-:W-:-:S03]  /*2ed0*/  IADD3 R6, PT, PT, -R17, 0x3f, RZ ;  /* 0x0000003f11067810 */ /* 0x000fc60007ffe1ff */
[----:B------:R-:W-:-:S05]  /*2ee0*/  @P1 IMAD.MOV R6, RZ, RZ, R18 ;  /* 0x000000ffff061224 */ /* 0x000fca00078e0212 */
[----:B------:R-:W-:-:S13]  /*2ef0*/  ISETP.NE.AND P1, PT, R6, RZ, PT ;  /* 0x000000ff0600720c */ /* 0x000fda0003f25270 */
[----:B------:R-:W-:Y:S05]  /*2f00*/  @!P1 BRA `(.L_x_27) ;  /* 0x0000000000289947 */ /* 0x000fea0003800000 */
[--C-:B------:R-:W-:Y:S02]  /*2f10*/  SHF.R.U64 R16, R12, 0x1, R13.reuse ;  /* 0x000000010c107819 */ /* 0x100fe4000000120d */
[C---:B------:R-:W-:Y:S02]  /*2f20*/  LOP3.LUT R12, R6.reuse, 0x3f, RZ, 0xc0, !PT ;  /* 0x0000003f060c7812 */ /* 0x040fe400078ec0ff */
[----:B------:R-:W-:Y:S02]  /*2f30*/  SHF.R.U32.HI R18, RZ, 0x1, R13 ;  /* 0x00000001ff127819 */ /* 0x000fe4000001160d */
[----:B------:R-:W-:Y:S02]  /*2f40*/  LOP3.LUT R13, R6, 0x3f, RZ, 0xc, !PT ;  /* 0x0000003f060d7812 */ /* 0x000fe400078e0cff */
[CC--:B------:R-:W-:Y:S02]  /*2f50*/  SHF.L.U64.HI R17, R7.reuse, R12.reuse, R2 ;  /* 0x0000000c07117219 */ /* 0x0c0fe40000010202 */
[----:B------:R-:W-:-:S02]  /*2f60*/  SHF.L.U32 R12, R7, R12, RZ ;  /* 0x0000000c070c7219 */ /* 0x000fc400000006ff */
[-CC-:B------:R-:W-:Y:S02]  /*2f70*/  SHF.R.U64 R7, R16, R13.reuse, R18.reuse ;  /* 0x0000000d10077219 */ /* 0x180fe40000001212 */
[----:B------:R-:W-:Y:S02]  /*2f80*/  SHF.R.U32.HI R2, RZ, R13, R18 ;  /* 0x0000000dff027219 */ /* 0x000fe40000011612 */
[----:B------:R-:W-:Y:S02]  /*2f90*/  LOP3.LUT R7, R12, R7, RZ, 0xfc, !PT ;  /* 0x000000070c077212 */ /* 0x000fe400078efcff */
[----:B------:R-:W-:-:S07]  /*2fa0*/  LOP3.LUT R2, R17, R2, RZ, 0xfc, !PT ;  /* 0x0000000211027212 */ /* 0x000fce00078efcff */
.L_x_27:
[----:B------:R-:W-:-:S04]  /*2fb0*/  IMAD.WIDE.U32 R16, R7, 0x2168c235, RZ ;  /* 0x2168c23507107825 */ /* 0x000fc800078e00ff */
[----:B------:R-:W-:Y:S01]  /*2fc0*/  IMAD.MOV.U32 R12, RZ, RZ, R17 ;  /* 0x000000ffff0c7224 */ /* 0x000fe200078e0011 */
[----:B------:R-:W-:Y:S01]  /*2fd0*/  IADD3 RZ, P1, PT, R16, R16, RZ ;  /* 0x0000001010ff7210 */ /* 0x000fe20007f3e0ff */
[----:B------:R-:W-:Y:S02]  /*2fe0*/  IMAD.MOV.U32 R13, RZ, RZ, RZ ;  /* 0x000000ffff0d7224 */ /* 0x000fe400078e00ff */
[----:B------:R-:W-:Y:S02]  /*2ff0*/  IMAD R17, R2, -0x36f0255e, RZ ;  /* 0xc90fdaa202117824 */ /* 0x000fe400078e02ff */
[----:B------:R-:W-:-:S04]  /*3000*/  IMAD.WIDE.U32 R12, R7, -0x36f0255e, R12 ;  /* 0xc90fdaa2070c7825 */ /* 0x000fc800078e000c */
[----:B------:R-:W-:-:S04]  /*3010*/  IMAD.HI.U32 R7, R2, -0x36f0255e, RZ ;  /* 0xc90fdaa202077827 */ /* 0x000fc800078e00ff */
[----:B------:R-:W-:-:S04]  /*3020*/  IMAD.WIDE.U32 R12, P2, R2, 0x2168c235, R12 ;  /* 0x2168c235020c7825 */ /* 0x000fc8000784000c */
[----:B------:R-:W-:Y:S01]  /*3030*/  IMAD.X R2, RZ, RZ, R7, P2 ;  /* 0x000000ffff027224 */ /* 0x000fe200010e0607 */
[----:B------:R-:W-:Y:S02]  /*3040*/  IADD3 R7, P2, PT, R17, R13, RZ ;  /* 0x0000000d11077210 */ /* 0x000fe40007f5e0ff */
[----:B------:R-:W-:Y:S02]  /*3050*/  IADD3.X RZ, P1, PT, R12, R12, RZ, P1, !PT ;  /* 0x0000000c0cff7210 */ /* 0x000fe40000f3e4ff */
[C---:B------:R-:W-:Y:S01]  /*3060*/  ISETP.GT.U32.AND P3, PT, R7.reuse, RZ, PT ;  /* 0x000000ff0700720c */ /* 0x040fe20003f64070 */
[----:B------:R-:W-:Y:S01]  /*3070*/  IMAD.X R2, RZ, RZ, R2, P2 ;  /* 0x000000ffff027224 */ /* 0x000fe200010e0602 */
[----:B------:R-:W-:-:S04]  /*3080*/  IADD3.X R12, P2, PT, R7, R7, RZ, P1, !PT ;  /* 0x00000007070c7210 */ /* 0x000fc80000f5e4ff */
[C---:B------:R-:W-:Y:S01]  /*3090*/  ISETP.GT.AND.EX P1, PT, R2.reuse, RZ, PT, P3 ;  /* 0x000000ff0200720c */ /* 0x040fe20003f24330 */
[----:B------:R-:W-:-:S03]  /*30a0*/  IMAD.X R13, R2, 0x1, R2, P2 ;  /* 0x00000001020d7824 */ /* 0x000fc600010e0602 */
[----:B------:R-:W-:Y:S02]  /*30b0*/  SEL R12, R12, R7, P1 ;  /* 0x000000070c0c7207 */ /* 0x000fe40000800000 */
[----:B------:R-:W-:Y:S02]  /*30c0*/  SEL R7, R13, R2, P1 ;  /* 0x000000020d077207 */ /* 0x000fe40000800000 */
[----:B------:R-:W-:Y:S02]  /*30d0*/  IADD3 R2, P2, PT, R12, 0x1, RZ ;  /* 0x000000010c027810 */ /* 0x000fe40007f5e0ff */
[----:B------:R-:W-:Y:S02]  /*30e0*/  SEL R13, RZ, 0xffffffff, !P1 ;  /* 0xffffffffff0d7807 */ /* 0x000fe40004800000 */
[----:B------:R-:W-:Y:S01]  /*30f0*/  LOP3.LUT P1, R3, R3, 0x80000000, RZ, 0xc0, !PT ;  /* 0x8000000003037812 */ /* 0x000fe2000782c0ff */
[----:B------:R-:W-:Y:S02]  /*3100*/  IMAD.X R7, RZ, RZ, R7, P2 ;  /* 0x000000ffff077224 */ /* 0x000fe400010e0607 */
[----:B------:R-:W-:Y:S01]  /*3110*/  IMAD.IADD R12, R13, 0x1, -R6 ;  /* 0x000000010d0c7824 */ /* 0x000fe200078e0a06 */
[----:B------:R-:W-:-:S02]  /*3120*/  SHF.R.U32.HI R13, RZ, 0x1e, R5 ;  /* 0x0000001eff0d7819 */ /* 0x000fc40000011605 */
[----:B------:R-:W-:Y:S02]  /*3130*/  SHF.R.U64 R2, R2, 0xa, R7 ;  /* 0x0000000a02027819 */ /* 0x000fe40000001207 */
[----:B------:R-:W-:Y:S02]  /*3140*/  LEA.HI R4, R4, R13, RZ, 0x1 ;  /* 0x0000000d04047211 */ /* 0x000fe400078f08ff */
[----:B------:R-:W-:Y:S02]  /*3150*/  IADD3 R2, P2, PT, R2, 0x1, RZ ;  /* 0x0000000102027810 */ /* 0x000fe40007f5e0ff */
[----:B------:R-:W-:Y:S01]  /*3160*/  @!P0 LOP3.LUT R3, R3, 0x80000000, RZ, 0x3c, !PT ;  /* 0x8000000003038812 */ /* 0x000fe200078e3cff */
[----:B------:R-:W-:Y:S01]  /*3170*/  @P1 IMAD.MOV R4, RZ, RZ, -R4 ;  /* 0x000000ffff041224 */ /* 0x000fe200078e0a04 */
[----:B------:R-:W-:-:S04]  /*3180*/  LEA.HI.X R7, R7, RZ, RZ, 0x16, P2 ;  /* 0x000000ff07077211 */ /* 0x000fc800010fb4ff */
[--C-:B------:R-:W-:Y:S01]  /*3190*/  SHF.R.U64 R6, R2, 0x1, R7.reuse ;  /* 0x0000000102067819 */ /* 0x100fe20000001207 */
[----:B------:R-:W-:Y:S01]  /*31a0*/  IMAD.SHL.U32 R2, R12, 0x100000, RZ ;  /* 0x001000000c027824 */ /* 0x000fe200078e00ff */
[----:B------:R-:W-:Y:S02]  /*31b0*/  SHF.R.U32.HI R5, RZ, 0x1, R7 ;  /* 0x00000001ff057819 */ /* 0x000fe40000011607 */
[----:B------:R-:W-:-:S04]  /*31c0*/  IADD3 R6, P2, P3, RZ, RZ, R6 ;  /* 0x000000ffff067210 */ /* 0x000fc80007b5e006 */
[----:B------:R-:W-:-:S04]  /*31d0*/  IADD3.X R2, PT, PT, R2, 0x3fe00000, R5, P2, P3 ;  /* 0x3fe0000002027810 */ /* 0x000fc800017e6405 */
[----:B------:R-:W-:-:S07]  /*31e0*/  LOP3.LUT R7, R2, R3, RZ, 0xfc, !PT ;  /* 0x0000000302077212 */ /* 0x000fce00078efcff */
.L_x_24:
[----:B------:R-:W-:Y:S02]  /*31f0*/  IMAD.MOV.U32 R2, RZ, RZ, R0 ;  /* 0x000000ffff027224 */ /* 0x000fe400078e0000 */
[----:B------:R-:W-:-:S04]  /*3200*/  IMAD.MOV.U32 R3, RZ, RZ, 0x0 ;  /* 0x00000000ff037424 */ /* 0x000fc800078e00ff */
[----:B------:R-:W-:Y:S05]  /*3210*/  RET.REL.NODEC R2 `(real) ;  /* 0xffffffcc02787950 */ /* 0x000fea0003c3ffff */
.L_x_28:
[----:B------:R-:W-:-:S00]  /*3220*/  BRA `(.L_x_28) ;  /* 0xfffffffc00fc7947 */ /* 0x000fc0000383ffff */
[----:B------:R-:W-:-:S00]  /*3230*/  NOP ;  /* 0x0000000000007918 */ /* 0x000fc00000000000 */
        /* <DEDUP_REMOVED lines=12> */
.L_x_36:


//--------------------- .text.relative            --------------------------
	.section	.text.relative,"ax",@progbits
	.align	128
        .global         relative
        .type           relative,@function
        .size           relative,(.L_x_37 - relative)
        .other          relative,@"STO_CUDA_ENTRY STV_DEFAULT"
relative:
.text.relative:
[----:B------:R-:W-:Y:S01]  /*0000*/  LDC R1, c[0x0][0x37c] ;  /* 0x0000df00ff017b82 */ /* 0x000fe20000000800 */
[----:B------:R-:W0:Y:S07]  /*0010*/  S2R R0, SR_TID.X ;  /* 0x0000000000007919 */ /* 0x000e2e0000002100 */
[----:B------:R-:W1:Y:S01]  /*0020*/  S2UR UR4, SR_CTAID.X ;  /* 0x00000000000479c3 */ /* 0x000e620000002500 */
[----:B------:R-:W1:Y:S01]  /*0030*/  LDCU UR5, c[0x0][0x360] ;  /* 0x00006c00ff0577ac */ /* 0x000e620008000800 */
[----:B------:R-:W2:Y:S06]  /*0040*/  LDCU.128 UR8, c[0x0][0x380] ;  /* 0x00007000ff0877ac */ /* 0x000eac0008000c00 */
[----:B------:R-:W2:Y:S08]  /*0050*/  LDC.64 R4, c[0x0][0x398] ;  /* 0x0000e600ff047b82 */ /* 0x000eb00000000a00 */
[----:B------:R-:W3:Y:S01]  /*0060*/  LDC.64 R2, c[0x0][0x390] ;  /* 0x0000e400ff027b82 */ /* 0x000ee20000000a00 */
[----:B-1----:R-:W-:Y:S01]  /*0070*/  UIMAD UR4, UR4, UR5, URZ ;  /* 0x00000005040472a4 */ /* 0x002fe2000f8e02ff */
[----:B0-----:R-:W-:Y:S01]  /*0080*/  IMAD.MOV R0, RZ, RZ, -R0 ;  /* 0x000000ffff007224 */ /* 0x001fe200078e0a00 */
[----:B--2---:R-:W-:-:S04]  /*0090*/  DADD R4, -R4, UR10 ;  /* 0x0000000a04047e29 */ /* 0x004fc80008000100 */
[----:B------:R-:W-:Y:S01]  /*00a0*/  ISETP.NE.AND P0, PT, R0, UR4, PT ;  /* 0x0000000400007c0c */ /* 0x000fe2000bf05270 */
[----:B---3--:R-:W-:-:S03]  /*00b0*/  DADD R2, -R2, UR8 ;  /* 0x0000000802027e29 */ /* 0x008fc60008000100 */
[----:B------:R-:W-:-:S08]  /*00c0*/  DMUL R4, R4, R4 ;  /* 0x0000000404047228 */ /* 0x000fd00000000000 */
[----:B------:R-:W-:Y:S01]  /*00d0*/  DFMA R4, R2, R2, R4 ;  /* 0x000000020204722b */ /* 0x000fe20000000004 */
[----:B------:R-:W-:Y:S10]  /*00e0*/  @P0 EXIT ;  /* 0x000000000000094d */ /* 0x000ff40003800000 */
[----:B------:R-:W0:Y:S01]  /*00f0*/  MUFU.RSQ64H R3, R5 ;  /* 0x0000000500037308 */ /* 0x000e220000001c00 */
[----:B------:R-:W-:Y:S01]  /*0100*/  VIADD R2, R5, 0xfcb00000 ;  /* 0xfcb0000005027836 */ /* 0x000fe20000000000 */
[----:B------:R-:W-:Y:S01]  /*0110*/  MOV R9, 0x3fd80000 ;  /* 0x3fd8000000097802 */ /* 0x000fe20000000f00 */
[----:B------:R-:W-:Y:S01]  /*0120*/  IMAD.MOV.U32 R8, RZ, RZ, 0x0 ;  /* 0x00000000ff087424 */ /* 0x000fe200078e00ff */
[----:B------:R-:W1:Y:S02]  /*0130*/  LDCU.64 UR4, c[0x0][0x358] ;  /* 0x00006b00ff0477ac */ /* 0x000e640008000a00 */
        /* <DEDUP_REMOVED lines=11> */
[----:B-1----:R-:W-:Y:S10]  /*01f0*/  @!P0 BRA `(.L_x_29) ;  /* 0x0000000000088947 */ /* 0x002ff40003800000 */
[----:B------:R-:W-:-:S07]  /*0200*/  MOV R0, 0x220 ;  /* 0x0000022000007802 */ /* 0x000fce0000000f00 */
[----:B------:R-:W-:Y:S05]  /*0210*/  CALL.REL.NOINC `($__internal_2_$__cuda_sm20_dsqrt_rn_f64_mediumpath_v1) ;  /* 0x00000000000c7944 */ /* 0x000fea0003c00000 */
.L_x_29:
[----:B------:R-:W0:Y:S02]  /*0220*/  LDC.64 R2, c[0x0][0x3a0] ;  /* 0x0000e800ff027b82 */ /* 0x000e240000000a00 */
[----:B0-----:R-:W-:Y:S01]  /*0230*/  STG.E.64 desc[UR4][R2.64], R12 ;  /* 0x0000000c02007986 */ /* 0x001fe2000c101b04 */
[----:B------:R-:W-:Y:S05]  /*0240*/  EXIT ;  /* 0x000000000000794d */ /* 0x000fea0003800000 */
        .weak           $__internal_2_$__cuda_sm20_dsqrt_rn_f64_mediumpath_v1
        .type           $__internal_2_$__cuda_sm20_dsqrt_rn_f64_mediumpath_v1,@function
        .size           $__internal_2_$__cuda_sm20_dsqrt_rn_f64_mediumpath_v1,(.L_x_37 - $__internal_2_$__cuda_sm20_dsqrt_rn_f64_mediumpath_v1)
$__internal_2_$__cuda_sm20_dsqrt_rn_f64_mediumpath_v1:
[----:B------:R-:W-:Y:S02]  /*0250*/  ISETP.GE.U32.AND P0, PT, R2, -0x3400000, PT ;  /* 0xfcc000000200780c */ /* 0x000fe40003f06070 */
[----:B------:R-:W-:-:S11]  /*0260*/  MOV R7, R15 ;  /* 0x0000000f00077202 */ /* 0x000fd60000000f00 */
        /* <DEDUP_REMOVED lines=9> */
.L_x_30:
[----:B------:R-:W-:-:S14]  /*0300*/  DSETP.NE.AND P0, PT, R4, RZ, PT ;  /* 0x000000ff0400722a */ /* 0x000fdc0003f05000 */
[----:B------:R-:W-:Y:S05]  /*0310*/  @!P0 BRA `(.L_x_32) ;  /* 0x0000000000588947 */ /* 0x000fea0003800000 */
[----:B------:R-:W-:-:S13]  /*0320*/  ISETP.GE.AND P0, PT, R5, RZ, PT ;  /* 0x000000ff0500720c */ /* 0x000fda0003f06270 */
[----:B------:R-:W-:Y:S01]  /*0330*/  @!P0 IMAD.MOV.U32 R2, RZ, RZ, 0x0 ;  /* 0x00000000ff028424 */ /* 0x000fe200078e00ff */
[----:B------:R-:W-:Y:S01]  /*0340*/  @!P0 MOV R3, 0xfff80000 ;  /* 0xfff8000000038802 */ /* 0x000fe20000000f00 */
[----:B------:R-:W-:Y:S06]  /*0350*/  @!P0 BRA `(.L_x_31) ;  /* 0x00000000004c8947 */ /* 0x000fec0003800000 */
[----:B------:R-:W-:-:S13]  /*0360*/  ISETP.GT.AND P0, PT, R5, 0x7fefffff, PT ;  /* 0x7fefffff0500780c */ /* 0x000fda0003f04270 */
[----:B------:R-:W-:Y:S05]  /*0370*/  @P0 BRA `(.L_x_32) ;  /* 0x0000000000400947 */ /* 0x000fea0003800000 */
[----:B------:R-:W-:Y:S01]  /*0380*/  DMUL R4, R4, 8.11296384146066816958e+31 ;  /* 0x4690000004047828 */ /* 0x000fe20000000000 */
[----:B------:R-:W-:Y:S01]  /*0390*/  IMAD.MOV.U32 R2, RZ, RZ, RZ ;  /* 0x000000ffff027224 */ /* 0x000fe200078e00ff */
[----:B------:R-:W-:Y:S01]  /*03a0*/  MOV R9, 0x3fd80000 ;  /* 0x3fd8000000097802 */ /* 0x000fe20000000f00 */
[----:B------:R-:W-:-:S03]  /*03b0*/  IMAD.MOV.U32 R8, RZ, RZ, 0x0 ;  /* 0x00000000ff087424 */ /* 0x000fc600078e00ff */
        /* <DEDUP_REMOVED lines=12> */
.L_x_32:
[----:B------:R-:W-:-:S11]  /*0480*/  DADD R2, R4, R4 ;  /* 0x0000000004027229 */ /* 0x000fd60000000004 */
.L_x_31:
[----:B------:R-:W-:Y:S01]  /*0490*/  MOV R12, R2 ;  /* 0x00000002000c7202 */ /* 0x000fe20000000f00 */
[----:B------:R-:W-:Y:S01]  /*04a0*/  IMAD.MOV.U32 R13, RZ, RZ, R3 ;  /* 0x000000ffff0d7224 */ /* 0x000fe200078e0003 */
[----:B------:R-:W-:Y:S01]  /*04b0*/  MOV R3, 0x0 ;  /* 0x0000000000037802 */ /* 0x000fe20000000f00 */
[----:B------:R-:W-:-:S04]  /*04c0*/  IMAD.MOV.U32 R2, RZ, RZ, R0 ;  /* 0x000000ffff027224 */ /* 0x000fc800078e0000 */
[----:B------:R-:W-:Y:S05]  /*04d0*/  RET.REL.NODEC R2 `(relative) ;  /* 0xfffffff802c87950 */ /* 0x000fea0003c3ffff */
.L_x_33:
        /* <DEDUP_REMOVED lines=10> */
.L_x_37:


//--------------------- .nv.global.init           --------------------------
	.section	.nv.global.init,"aw",@progbits
	.align	16
.nv.global.init:
	.type		__cudart_sin_cos_coeffs,@object
	.size		__cudart_sin_cos_coeffs,(__cudart_i2opi_d - __cudart_sin_cos_coeffs)
__cudart_sin_cos_coeffs:
        /*0000*/ 	.byte	0x46, 0xd2, 0xb0, 0x2c, 0xf1, 0xe5, 0x5a, 0xbe, 0x92, 0xe3, 0xac, 0x69, 0xe3, 0x1d, 0xc7, 0x3e
        /*0010*/ 	.byte	0xa1, 0x62, 0xdb, 0x19, 0xa0, 0x01, 0x2a, 0xbf, 0x18, 0x08, 0x11, 0x11, 0x11, 0x11, 0x81, 0x3f
        /*0020*/ 	.byte	0x54, 0x55, 0x55, 0x55, 0x55, 0x55, 0xc5, 0xbf, 0x00, 0x00, 0x00, 0x00, 0x00, 0x00, 0x00, 0x00
        /*0030*/ 	.byte	0x00, 0x00, 0x00, 0x00, 0x00, 0x00, 0x00, 0x00, 0x64, 0x81, 0xfd, 0x20, 0x83, 0xff, 0xa8, 0xbd
        /*0040*/ 	.byte	0x28, 0x85, 0xef, 0xc1, 0xa7, 0xee, 0x21, 0x3e, 0xd9, 0xe6, 0x06, 0x8e, 0x4f, 0x7e, 0x92, 0xbe
        /*0050*/ 	.byte	0xe9, 0xbc, 0xdd, 0x19, 0xa0, 0x01, 0xfa, 0x3e, 0x47, 0x5d, 0xc1, 0x16, 0x6c, 0xc1, 0x56, 0xbf
        /*0060*/ 	.byte	0x51, 0x55, 0x55, 0x55, 0x55, 0x55, 0xa5, 0x3f, 0x00, 0x00, 0x00, 0x00, 0x00, 0x00, 0xe0, 0xbf
        /*0070*/ 	.byte	0x00, 0x00, 0x00, 0x00, 0x00, 0x00, 0xf0, 0x3f, 0x00, 0x00, 0x00, 0x00, 0x00, 0x00, 0x00, 0x00
	.type		__cudart_i2opi_d,@object
	.size		__cudart_i2opi_d,(.L_0 - __cudart_i2opi_d)
__cudart_i2opi_d:
        /* <DEDUP_REMOVED lines=9> */
.L_0:


//--------------------- .nv.shared.reserved.0     --------------------------
	.section	.nv.shared.reserved.0,"aw",@nobits
	.weak		__nv_reservedSMEM_offset_0_alias
	.size		__nv_reservedSMEM_offset_0_alias, 0, 64
	.other		__nv_reservedSMEM_offset_0_alias,@"STO_CUDA_RESERVED_SHARED STV_DEFAULT"
__nv_reservedSMEM_offset_0_alias:
	.zero		0
	.zero		64


//--------------------- .nv.constant0.real        --------------------------
	.section	.nv.constant0.real,"a",@progbits
	.sectionflags	@""
	.align	4
.nv.constant0.real:
	.zero		936


//--------------------- .nv.constant0.relative    --------------------------
	.section	.nv.constant0.relative,"a",@progbits
	.sectionflags	@""
	.align	4
.nv.constant0.relative:
	.zero		936


//--------------------- SYMBOLS --------------------------

	.type		.nv.reservedSmem.offset0,@object
	.size		.nv.reservedSmem.offset0,0x4
